//
// Generated by NVIDIA NVVM Compiler
//
// Compiler Build ID: CL-36424714
// Cuda compilation tools, release 13.0, V13.0.88
// Based on NVVM 20.0.0
//

.version 9.0
.target sm_100
.address_size 64

	// .globl	_Z20heatConductionKernelPffffffii
.global .align 4 .b8 __cudart_i2opi_f[24] = {65, 144, 67, 60, 153, 149, 98, 219, 192, 221, 52, 245, 209, 87, 39, 252, 41, 21, 68, 78, 110, 131, 249, 162};

.visible .entry _Z20heatConductionKernelPffffffii(
	.param .u64 .ptr .align 1 _Z20heatConductionKernelPffffffii_param_0,
	.param .f32 _Z20heatConductionKernelPffffffii_param_1,
	.param .f32 _Z20heatConductionKernelPffffffii_param_2,
	.param .f32 _Z20heatConductionKernelPffffffii_param_3,
	.param .f32 _Z20heatConductionKernelPffffffii_param_4,
	.param .f32 _Z20heatConductionKernelPffffffii_param_5,
	.param .u32 _Z20heatConductionKernelPffffffii_param_6,
	.param .u32 _Z20heatConductionKernelPffffffii_param_7
)
{
	.local .align 4 .b8 	__local_depot0[28];
	.reg .b64 	%SP;
	.reg .b64 	%SPL;
	.reg .pred 	%p<12>;
	.reg .b32 	%r<53>;
	.reg .b32 	%f<68>;
	.reg .b64 	%rd<25>;
	.reg .b64 	%fd<24>;

	mov.u64 	%SPL, __local_depot0;
	ld.param.u64 	%rd9, [_Z20heatConductionKernelPffffffii_param_0];
	ld.param.f32 	%f11, [_Z20heatConductionKernelPffffffii_param_1];
	ld.param.f32 	%f12, [_Z20heatConductionKernelPffffffii_param_2];
	ld.param.f32 	%f13, [_Z20heatConductionKernelPffffffii_param_3];
	ld.param.f32 	%f14, [_Z20heatConductionKernelPffffffii_param_4];
	ld.param.f32 	%f15, [_Z20heatConductionKernelPffffffii_param_5];
	ld.param.u32 	%r17, [_Z20heatConductionKernelPffffffii_param_6];
	ld.param.u32 	%r18, [_Z20heatConductionKernelPffffffii_param_7];
	add.u64 	%rd1, %SPL, 0;
	mov.u32 	%r19, %ctaid.x;
	mov.u32 	%r20, %ntid.x;
	mov.u32 	%r21, %tid.x;
	mad.lo.s32 	%r1, %r19, %r20, %r21;
	setp.ge.s32 	%p1, %r1, %r17;
	@%p1 bra 	$L__BB0_14;
	cvt.rn.f32.s32 	%f16, %r1;
	mul.f32 	%f17, %f13, %f16;
	add.s32 	%r22, %r17, -1;
	cvt.rn.f32.s32 	%f18, %r22;
	div.rn.f32 	%f1, %f17, %f18;
	setp.lt.s32 	%p2, %r18, 1;
	mov.f64 	%fd23, 0d0000000000000000;
	@%p2 bra 	$L__BB0_13;
	cvt.f64.f32 	%fd1, %f1;
	cvt.f64.f32 	%fd2, %f13;
	neg.f32 	%f2, %f14;
	cvt.f64.f32 	%fd3, %f15;
	mul.f32 	%f20, %f13, %f13;
	cvt.f64.f32 	%fd4, %f20;
	mov.f32 	%f66, 0f00000000;
	mov.b32 	%r48, 1;
	mov.u64 	%rd11, __cudart_i2opi_f;
$L__BB0_3:
	mov.u32 	%r2, %r48;
	cvt.rn.f64.u32 	%fd8, %r2;
	mul.f64 	%fd9, %fd8, 0d400921FB54442D18;
	mul.f64 	%fd10, %fd9, %fd1;
	div.rn.f64 	%fd11, %fd10, %fd2;
	cvt.rn.f32.f64 	%f4, %fd11;
	mul.f32 	%f21, %f4, 0f3F22F983;
	cvt.rni.s32.f32 	%r52, %f21;
	cvt.rn.f32.s32 	%f22, %r52;
	fma.rn.f32 	%f23, %f22, 0fBFC90FDA, %f4;
	fma.rn.f32 	%f24, %f22, 0fB3A22168, %f23;
	fma.rn.f32 	%f67, %f22, 0fA7C234C5, %f24;
	abs.f32 	%f6, %f4;
	setp.ltu.f32 	%p3, %f6, 0f47CE4780;
	@%p3 bra 	$L__BB0_11;
	setp.neu.f32 	%p4, %f6, 0f7F800000;
	@%p4 bra 	$L__BB0_6;
	mov.f32 	%f27, 0f00000000;
	mul.rn.f32 	%f67, %f4, %f27;
	mov.b32 	%r52, 0;
	bra.uni 	$L__BB0_11;
$L__BB0_6:
	mov.b32 	%r4, %f4;
	mov.b64 	%rd24, 0;
	mov.b32 	%r49, 0;
	mov.u64 	%rd22, %rd11;
	mov.u64 	%rd23, %rd1;
$L__BB0_7:
	.pragma "nounroll";
	ld.global.nc.u32 	%r25, [%rd22];
	shl.b32 	%r26, %r4, 8;
	or.b32  	%r27, %r26, -2147483648;
	mad.wide.u32 	%rd13, %r25, %r27, %rd24;
	shr.u64 	%rd24, %rd13, 32;
	st.local.u32 	[%rd23], %rd13;
	add.s32 	%r49, %r49, 1;
	add.s64 	%rd23, %rd23, 4;
	add.s64 	%rd22, %rd22, 4;
	setp.ne.s32 	%p5, %r49, 6;
	@%p5 bra 	$L__BB0_7;
	shr.u32 	%r28, %r4, 23;
	st.local.u32 	[%rd1+24], %rd24;
	and.b32  	%r7, %r28, 31;
	and.b32  	%r29, %r28, 224;
	add.s32 	%r30, %r29, -128;
	shr.u32 	%r31, %r30, 5;
	mul.wide.u32 	%rd14, %r31, 4;
	sub.s64 	%rd8, %rd1, %rd14;
	ld.local.u32 	%r50, [%rd8+24];
	ld.local.u32 	%r51, [%rd8+20];
	setp.eq.s32 	%p6, %r7, 0;
	@%p6 bra 	$L__BB0_10;
	shf.l.wrap.b32 	%r50, %r51, %r50, %r7;
	ld.local.u32 	%r32, [%rd8+16];
	shf.l.wrap.b32 	%r51, %r32, %r51, %r7;
$L__BB0_10:
	shr.u32 	%r33, %r50, 30;
	shf.l.wrap.b32 	%r34, %r51, %r50, 2;
	shl.b32 	%r35, %r51, 2;
	shr.u32 	%r36, %r34, 31;
	add.s32 	%r37, %r36, %r33;
	neg.s32 	%r38, %r37;
	setp.lt.s32 	%p7, %r4, 0;
	selp.b32 	%r52, %r38, %r37, %p7;
	xor.b32  	%r39, %r34, %r4;
	shr.s32 	%r40, %r34, 31;
	xor.b32  	%r41, %r40, %r34;
	xor.b32  	%r42, %r40, %r35;
	cvt.u64.u32 	%rd15, %r41;
	shl.b64 	%rd16, %rd15, 32;
	cvt.u64.u32 	%rd17, %r42;
	or.b64  	%rd18, %rd16, %rd17;
	cvt.rn.f64.s64 	%fd12, %rd18;
	mul.f64 	%fd13, %fd12, 0d3BF921FB54442D19;
	cvt.rn.f32.f64 	%f25, %fd13;
	neg.f32 	%f26, %f25;
	setp.lt.s32 	%p8, %r39, 0;
	selp.f32 	%f67, %f26, %f25, %p8;
$L__BB0_11:
	cvt.rn.f32.u32 	%f28, %r2;
	mul.rn.f32 	%f29, %f67, %f67;
	and.b32  	%r44, %r52, 1;
	setp.eq.b32 	%p9, %r44, 1;
	selp.f32 	%f30, 0f3F800000, %f67, %p9;
	fma.rn.f32 	%f31, %f29, %f30, 0f00000000;
	fma.rn.f32 	%f32, %f29, 0f37CBAC00, 0fBAB607ED;
	selp.f32 	%f33, %f32, 0fB94D4153, %p9;
	selp.f32 	%f34, 0f3D2AAABB, 0f3C0885E4, %p9;
	fma.rn.f32 	%f35, %f33, %f29, %f34;
	selp.f32 	%f36, 0fBEFFFFFF, 0fBE2AAAA8, %p9;
	fma.rn.f32 	%f37, %f35, %f29, %f36;
	fma.rn.f32 	%f38, %f37, %f31, %f30;
	and.b32  	%r45, %r52, 2;
	setp.eq.s32 	%p10, %r45, 0;
	mov.f32 	%f39, 0f00000000;
	sub.f32 	%f40, %f39, %f38;
	selp.f32 	%f41, %f38, %f40, %p10;
	rcp.rn.f32 	%f42, %f28;
	mul.f32 	%f43, %f42, %f41;
	mul.f32 	%f44, %f2, %f28;
	mul.f32 	%f45, %f44, %f28;
	cvt.f64.f32 	%fd14, %f45;
	mul.f64 	%fd15, %fd14, 0d400921FB54442D18;
	mul.f64 	%fd16, %fd15, 0d400921FB54442D18;
	mul.f64 	%fd17, %fd16, %fd3;
	div.rn.f64 	%fd18, %fd17, %fd4;
	cvt.rn.f32.f64 	%f46, %fd18;
	fma.rn.f32 	%f47, %f46, 0f3BBB989D, 0f3F000000;
	cvt.sat.f32.f32 	%f48, %f47;
	mov.f32 	%f49, 0f4B400001;
	mov.f32 	%f50, 0f437C0000;
	fma.rm.f32 	%f51, %f48, %f50, %f49;
	add.f32 	%f52, %f51, 0fCB40007F;
	neg.f32 	%f53, %f52;
	fma.rn.f32 	%f54, %f46, 0f3FB8AA3B, %f53;
	fma.rn.f32 	%f55, %f46, 0f32A57060, %f54;
	mov.b32 	%r46, %f51;
	shl.b32 	%r47, %r46, 23;
	mov.b32 	%f56, %r47;
	ex2.approx.ftz.f32 	%f57, %f55;
	mul.f32 	%f58, %f57, %f56;
	fma.rn.f32 	%f66, %f58, %f43, %f66;
	add.s32 	%r48, %r2, 1;
	setp.ne.s32 	%p11, %r2, %r18;
	@%p11 bra 	$L__BB0_3;
	cvt.f64.f32 	%fd23, %f66;
$L__BB0_13:
	sub.f32 	%f59, %f11, %f12;
	div.rn.f32 	%f60, %f1, %f13;
	mov.f32 	%f61, 0f3F800000;
	sub.f32 	%f62, %f61, %f60;
	fma.rn.f32 	%f63, %f59, %f62, %f12;
	cvt.f64.f32 	%fd19, %f63;
	add.f32 	%f64, %f59, %f59;
	cvt.f64.f32 	%fd20, %f64;
	div.rn.f64 	%fd21, %fd20, 0d400921FB54442D18;
	fma.rn.f64 	%fd22, %fd21, %fd23, %fd19;
	cvt.rn.f32.f64 	%f65, %fd22;
	cvta.to.global.u64 	%rd19, %rd9;
	mul.wide.s32 	%rd20, %r1, 4;
	add.s64 	%rd21, %rd19, %rd20;
	st.global.f32 	[%rd21], %f65;
$L__BB0_14:
	ret;

}


// ===== COMPILED SASS (sm_100) =====

	.target	sm_100

	.elftype	@"ET_EXEC"


//--------------------- .note.nv.tkinfo           --------------------------
	.section	.note.nv.tkinfo,"",@"SHT_NOTE"
	.sectionflags	@"SHF_NOTE_NV_TKINFO"
	.tkinfo
        /*0018*/ 	.word	0x00000002
        /*0030*/ 	.string	""
        /*0030*/ 	.string	"ptxas"
        /*0030*/ 	.string	"Cuda compilation tools, release 13.0, V13.0.88"
        /*0030*/ 	.string	"Build cuda_13.0.r13.0/compiler.36424714_0"
        /*0030*/ 	.string	"-arch sm_100 -m 64 "



//--------------------- .note.nv.cuinfo           --------------------------
	.section	.note.nv.cuinfo,"",@"SHT_NOTE"
	.sectionflags	@"SHF_NOTE_NV_CUINFO"
        /*0018*/ 	.short	0x0002
        /*001a*/ 	.short	0x0064
        /*001c*/ 	.short	0x0082
	.zero		2


//--------------------- .nv.info                  --------------------------
	.section	.nv.info,"",@"SHT_CUDA_INFO"
	.align	4


	//----- nvinfo : EIATTR_REGCOUNT
	.align		4
        /*0000*/ 	.byte	0x04, 0x2f
        /*0002*/ 	.short	(.L_2 - .L_1)
	.align		4
.L_1:
        /*0004*/ 	.word	index@(_Z20heatConductionKernelPffffffii)
        /*0008*/ 	.word	0x00000022


	//----- nvinfo : EIATTR_FRAME_SIZE
	.align		4
.L_2:
        /*000c*/ 	.byte	0x04, 0x11
        /*000e*/ 	.short	(.L_4 - .L_3)
	.align		4
.L_3:
        /*0010*/ 	.word	index@($__internal_2_$__cuda_sm3x_div_rn_noftz_f32_slowpath)
        /*0014*/ 	.word	0x00000020


	//----- nvinfo : EIATTR_FRAME_SIZE
	.align		4
.L_4:
        /*0018*/ 	.byte	0x04, 0x11
        /*001a*/ 	.short	(.L_6 - .L_5)
	.align		4
.L_5:
        /*001c*/ 	.word	index@($__internal_1_$__cuda_sm20_rcp_rn_f32_slowpath)
        /*0020*/ 	.word	0x00000020


	//----- nvinfo : EIATTR_FRAME_SIZE
	.align		4
.L_6:
        /*0024*/ 	.byte	0x04, 0x11
        /*0026*/ 	.short	(.L_8 - .L_7)
	.align		4
.L_7:
        /*0028*/ 	.word	index@($__internal_0_$__cuda_sm20_div_rn_f64_full)
        /*002c*/ 	.word	0x00000020


	//----- nvinfo : EIATTR_FRAME_SIZE
	.align		4
.L_8:
        /*0030*/ 	.byte	0x04, 0x11
        /*0032*/ 	.short	(.L_10 - .L_9)
	.align		4
.L_9:
        /*0034*/ 	.word	index@(_Z20heatConductionKernelPffffffii)
        /*0038*/ 	.word	0x00000020


	//----- nvinfo : EIATTR_MIN_STACK_SIZE
	.align		4
.L_10:
        /*003c*/ 	.byte	0x04, 0x12
        /*003e*/ 	.short	(.L_12 - .L_11)
	.align		4
.L_11:
        /*0040*/ 	.word	index@(_Z20heatConductionKernelPffffffii)
        /*0044*/ 	.word	0x00000020
.L_12:


//--------------------- .nv.compat                --------------------------
	.section	.nv.compat,"",@"SHT_CUDA_COMPAT_INFO"
	.align	4
        /*0000*/ 	.byte	0x02, 0x09, 0x00, 0x00, 0x02, 0x02, 0x01, 0x00, 0x02, 0x05, 0x05, 0x00, 0x03, 0x07, 0x01, 0x01
        /*0010*/ 	.byte	0x02, 0x03, 0x00, 0x00, 0x02, 0x06, 0x01, 0x00, 0x04, 0x0b, 0x08, 0x00, 0x01, 0x00, 0x00, 0x00
        /*0020*/ 	.byte	0x00, 0x00, 0x00, 0x00


//--------------------- .nv.info._Z20heatConductionKernelPffffffii --------------------------
	.section	.nv.info._Z20heatConductionKernelPffffffii,"",@"SHT_CUDA_INFO"
	.sectionflags	@""
	.align	4


	//----- nvinfo : EIATTR_CUDA_API_VERSION
	.align		4
        /*0000*/ 	.byte	0x04, 0x37
        /*0002*/ 	.short	(.L_14 - .L_13)
.L_13:
        /*0004*/ 	.word	0x00000082


	//----- nvinfo : EIATTR_KPARAM_INFO
	.align		4
.L_14:
        /*0008*/ 	.byte	0x04, 0x17
        /*000a*/ 	.short	(.L_16 - .L_15)
.L_15:
        /*000c*/ 	.word	0x00000000
        /*0010*/ 	.short	0x0007
        /*0012*/ 	.short	0x0020
        /*0014*/ 	.byte	0x00, 0xf0, 0x11, 0x00


	//----- nvinfo : EIATTR_KPARAM_INFO
	.align		4
.L_16:
        /*0018*/ 	.byte	0x04, 0x17
        /*001a*/ 	.short	(.L_18 - .L_17)
.L_17:
        /*001c*/ 	.word	0x00000000
        /*0020*/ 	.short	0x0006
        /*0022*/ 	.short	0x001c
        /*0024*/ 	.byte	0x00, 0xf0, 0x11, 0x00


	//----- nvinfo : EIATTR_KPARAM_INFO
	.align		4
.L_18:
        /*0028*/ 	.byte	0x04, 0x17
        /*002a*/ 	.short	(.L_20 - .L_19)
.L_19:
        /*002c*/ 	.word	0x00000000
        /*0030*/ 	.short	0x0005
        /*0032*/ 	.short	0x0018
        /*0034*/ 	.byte	0x00, 0xf0, 0x11, 0x00


	//----- nvinfo : EIATTR_KPARAM_INFO
	.align		4
.L_20:
        /*0038*/ 	.byte	0x04, 0x17
        /*003a*/ 	.short	(.L_22 - .L_21)
.L_21:
        /*003c*/ 	.word	0x00000000
        /*0040*/ 	.short	0x0004
        /*0042*/ 	.short	0x0014
        /*0044*/ 	.byte	0x00, 0xf0, 0x11, 0x00


	//----- nvinfo : EIATTR_KPARAM_INFO
	.align		4
.L_22:
        /*0048*/ 	.byte	0x04, 0x17
        /*004a*/ 	.short	(.L_24 - .L_23)
.L_23:
        /*004c*/ 	.word	0x00000000
        /*0050*/ 	.short	0x0003
        /*0052*/ 	.short	0x0010
        /*0054*/ 	.byte	0x00, 0xf0, 0x11, 0x00


	//----- nvinfo : EIATTR_KPARAM_INFO
	.align		4
.L_24:
        /*0058*/ 	.byte	0x04, 0x17
        /*005a*/ 	.short	(.L_26 - .L_25)
.L_25:
        /*005c*/ 	.word	0x00000000
        /*0060*/ 	.short	0x0002
        /*0062*/ 	.short	0x000c
        /*0064*/ 	.byte	0x00, 0xf0, 0x11, 0x00


	//----- nvinfo : EIATTR_KPARAM_INFO
	.align		4
.L_26:
        /*0068*/ 	.byte	0x04, 0x17
        /*006a*/ 	.short	(.L_28 - .L_27)
.L_27:
        /*006c*/ 	.word	0x00000000
        /*0070*/ 	.short	0x0001
        /*0072*/ 	.short	0x0008
        /*0074*/ 	.byte	0x00, 0xf0, 0x11, 0x00


	//----- nvinfo : EIATTR_KPARAM_INFO
	.align		4
.L_28:
        /*0078*/ 	.byte	0x04, 0x17
        /*007a*/ 	.short	(.L_30 - .L_29)
.L_29:
        /*007c*/ 	.word	0x00000000
        /*0080*/ 	.short	0x0000
        /*0082*/ 	.short	0x0000
        /*0084*/ 	.byte	0x00, 0xf5, 0x21, 0x00


	//----- nvinfo : EIATTR_SPARSE_MMA_MASK
	.align		4
.L_30:
        /*0088*/ 	.byte	0x03, 0x50
        /*008a*/ 	.short	0x0000


	//----- nvinfo : EIATTR_MAXREG_COUNT
	.align		4
        /*008c*/ 	.byte	0x03, 0x1b
        /*008e*/ 	.short	0x00ff


	//----- nvinfo : EIATTR_MERCURY_ISA_VERSION
	.align		4
        /*0090*/ 	.byte	0x03, 0x5f
        /*0092*/ 	.short	0x0101


	//----- nvinfo : EIATTR_VRC_CTA_INIT_COUNT
	.align		4
        /*0094*/ 	.byte	0x02, 0x4a
	.zero		1
	.zero		1


	//----- nvinfo : EIATTR_EXIT_INSTR_OFFSETS
	.align		4
        /*0098*/ 	.byte	0x04, 0x1c
        /*009a*/ 	.short	(.L_32 - .L_31)


	//   ....[0]....
.L_31:
        /*009c*/ 	.word	0x00000080


	//   ....[1]....
        /*00a0*/ 	.word	0x000010b0


	//----- nvinfo : EIATTR_CRS_STACK_SIZE
	.align		4
.L_32:
        /*00a4*/ 	.byte	0x04, 0x1e
        /*00a6*/ 	.short	(.L_34 - .L_33)
.L_33:
        /*00a8*/ 	.word	0x00000000


	//----- nvinfo : EIATTR_CBANK_PARAM_SIZE
	.align		4
.L_34:
        /*00ac*/ 	.byte	0x03, 0x19
        /*00ae*/ 	.short	0x0024


	//----- nvinfo : EIATTR_PARAM_CBANK
	.align		4
        /*00b0*/ 	.byte	0x04, 0x0a
        /*00b2*/ 	.short	(.L_36 - .L_35)
	.align		4
.L_35:
        /*00b4*/ 	.word	index@(.nv.constant0._Z20heatConductionKernelPffffffii)
        /*00b8*/ 	.short	0x0380
        /*00ba*/ 	.short	0x0024


	//----- nvinfo : EIATTR_SW_WAR
	.align		4
.L_36:
        /*00bc*/ 	.byte	0x04, 0x36
        /*00be*/ 	.short	(.L_38 - .L_37)
.L_37:
        /*00c0*/ 	.word	0x00000008
.L_38:


//--------------------- .nv.callgraph             --------------------------
	.section	.nv.callgraph,"",@"SHT_CUDA_CALLGRAPH"
	.align	4
	.sectionentsize	8
	.align		4
        /*0000*/ 	.word	0x00000000
	.align		4
        /*0004*/ 	.word	0xffffffff
	.align		4
        /*0008*/ 	.word	0x00000000
	.align		4
        /*000c*/ 	.word	0xfffffffe
	.align		4
        /*0010*/ 	.word	0x00000000
	.align		4
        /*0014*/ 	.word	0xfffffffd
	.align		4
        /*0018*/ 	.word	0x00000000
	.align		4
        /*001c*/ 	.word	0xfffffffc


//--------------------- .nv.constant4             --------------------------
	.section	.nv.constant4,"a",@progbits
	.align	8
	.align		8
.nv.constant4:
        /*0000*/ 	.dword	__cudart_i2opi_f


//--------------------- .text._Z20heatConductionKernelPffffffii --------------------------
	.section	.text._Z20heatConductionKernelPffffffii,"ax",@progbits
	.align	128
        .global         _Z20heatConductionKernelPffffffii
        .type           _Z20heatConductionKernelPffffffii,@function
        .size           _Z20heatConductionKernelPffffffii,(.L_x_37 - _Z20heatConductionKernelPffffffii)
        .other          _Z20heatConductionKernelPffffffii,@"STO_CUDA_ENTRY STV_DEFAULT"
_Z20heatConductionKernelPffffffii:
.text._Z20heatConductionKernelPffffffii:
[----:B------:R-:W0:Y:S01]  /*0000*/  LDC R1, c[0x0][0x37c] ;  /* 0x0000df00ff017b82 */ /* 0x000e220000000800 */
[----:B------:R-:W1:Y:S07]  /*0010*/  S2R R3, SR_TID.X ;  /* 0x0000000000037919 */ /* 0x000e6e0000002100 */
[----:B------:R-:W1:Y:S01]  /*0020*/  S2UR UR5, SR_CTAID.X ;  /* 0x00000000000579c3 */ /* 0x000e620000002500 */
[----:B------:R-:W2:Y:S01]  /*0030*/  LDCU UR4, c[0x0][0x39c] ;  /* 0x00007380ff0477ac */ /* 0x000ea20008000800 */
[----:B0-----:R-:W-:-:S06]  /*0040*/  VIADD R1, R1, 0xffffffe0 ;  /* 0xffffffe001017836 */ /* 0x001fcc0000000000 */
[----:B------:R-:W1:Y:S02]  /*0050*/  LDC R2, c[0x0][0x360] ;  /* 0x0000d800ff027b82 */ /* 0x000e640000000800 */
[----:B-1----:R-:W-:-:S05]  /*0060*/  IMAD R2, R2, UR5, R3 ;  /* 0x0000000502027c24 */ /* 0x002fca000f8e0203 */
[----:B--2---:R-:W-:-:S13]  /*0070*/  ISETP.GE.AND P0, PT, R2, UR4, PT ;  /* 0x0000000402007c0c */ /* 0x004fda000bf06270 */
[----:B------:R-:W-:Y:S05]  /*0080*/  @P0 EXIT ;  /* 0x000000000000094d */ /* 0x000fea0003800000 */
[----:B------:R-:W-:Y:S01]  /*0090*/  UIADD3 UR4, UPT, UPT, UR4, -0x1, URZ ;  /* 0xffffffff04047890 */ /* 0x000fe2000fffe0ff */
[----:B------:R-:W-:Y:S01]  /*00a0*/  I2FP.F32.S32 R0, R2 ;  /* 0x0000000200007245 */ /* 0x000fe20000201400 */
[----:B------:R-:W-:Y:S04]  /*00b0*/  BSSY.RECONVERGENT B0, `(.L_x_0) ;  /* 0x0000010000007945 */ /* 0x000fe80003800200 */
[----:B------:R-:W-:-:S04]  /*00c0*/  I2FP.F32.S32 R5, UR4 ;  /* 0x0000000400057c45 */ /* 0x000fc80008201400 */
[----:B------:R-:W0:Y:S01]  /*00d0*/  MUFU.RCP R4, R5 ;  /* 0x0000000500047308 */ /* 0x000e220000001000 */
[----:B------:R-:W1:Y:S01]  /*00e0*/  LDCU UR4, c[0x0][0x390] ;  /* 0x00007200ff0477ac */ /* 0x000e620008000800 */
[----:B0-----:R-:W-:Y:S01]  /*00f0*/  FFMA R3, -R5, R4, 1 ;  /* 0x3f80000005037423 */ /* 0x001fe20000000104 */
[----:B-1----:R-:W-:-:S03]  /*0100*/  FMUL R0, R0, UR4 ;  /* 0x0000000400007c20 */ /* 0x002fc60008400000 */
[----:B------:R-:W-:Y:S02]  /*0110*/  FFMA R3, R4, R3, R4 ;  /* 0x0000000304037223 */ /* 0x000fe40000000004 */
[----:B------:R-:W0:Y:S02]  /*0120*/  FCHK P0, R0, R5 ;  /* 0x0000000500007302 */ /* 0x000e240000000000 */
[----:B------:R-:W-:-:S04]  /*0130*/  FFMA R4, R0, R3, RZ ;  /* 0x0000000300047223 */ /* 0x000fc800000000ff */
[----:B------:R-:W-:-:S04]  /*0140*/  FFMA R6, -R5, R4, R0 ;  /* 0x0000000405067223 */ /* 0x000fc80000000100 */
[----:B------:R-:W-:Y:S01]  /*0150*/  FFMA R3, R3, R6, R4 ;  /* 0x0000000603037223 */ /* 0x000fe20000000004 */
[----:B0-----:R-:W-:Y:S06]  /*0160*/  @!P0 BRA `(.L_x_1) ;  /* 0x0000000000108947 */ /* 0x001fec0003800000 */
[----:B------:R-:W-:Y:S01]  /*0170*/  IMAD.MOV.U32 R3, RZ, RZ, R5 ;  /* 0x000000ffff037224 */ /* 0x000fe200078e0005 */
[----:B------:R-:W-:-:S07]  /*0180*/  MOV R6, 0x1a0 ;  /* 0x000001a000067802 */ /* 0x000fce0000000f00 */
[----:B------:R-:W-:Y:S05]  /*0190*/  CALL.REL.NOINC `($__internal_2_$__cuda_sm3x_div_rn_noftz_f32_slowpath) ;  /* 0x0000001800147944 */ /* 0x000fea0003c00000 */
[----:B------:R-:W-:-:S07]  /*01a0*/  IMAD.MOV.U32 R3, RZ, RZ, R9 ;  /* 0x000000ffff037224 */ /* 0x000fce00078e0009 */
.L_x_1:
[----:B------:R-:W-:Y:S05]  /*01b0*/  BSYNC.RECONVERGENT B0 ;  /* 0x0000000000007941 */ /* 0x000fea0003800200 */
.L_x_0:
[----:B------:R-:W0:Y:S01]  /*01c0*/  LDCU UR4, c[0x0][0x3a0] ;  /* 0x00007400ff0477ac */ /* 0x000e220008000800 */
[----:B------:R-:W-:Y:S01]  /*01d0*/  CS2R R4, SRZ ;  /* 0x0000000000047805 */ /* 0x000fe2000001ff00 */
[----:B------:R-:W1:Y:S01]  /*01e0*/  LDCU.64 UR8, c[0x0][0x358] ;  /* 0x00006b00ff0877ac */ /* 0x000e620008000a00 */
[----:B0-----:R-:W-:-:S09]  /*01f0*/  UISETP.GE.AND UP0, UPT, UR4, 0x1, UPT ;  /* 0x000000010400788c */ /* 0x001fd2000bf06270 */
[----:B-1----:R-:W-:Y:S05]  /*0200*/  BRA.U !UP0, `(.L_x_2) ;  /* 0x0000000908d07547 */ /* 0x002fea000b800000 */
[----:B------:R-:W0:Y:S01]  /*0210*/  LDC R0, c[0x0][0x390] ;  /* 0x0000e400ff007b82 */ /* 0x000e220000000800 */
[----:B------:R-:W1:Y:S01]  /*0220*/  LDCU UR4, c[0x0][0x398] ;  /* 0x00007300ff0477ac */ /* 0x000e620008000800 */
[----:B------:R2:W3:Y:S01]  /*0230*/  F2F.F64.F32 R10, R3 ;  /* 0x00000003000a7310 */ /* 0x0004e20000201800 */
[----:B------:R-:W-:Y:S01]  /*0240*/  IMAD.MOV.U32 R4, RZ, RZ, RZ ;  /* 0x000000ffff047224 */ /* 0x000fe200078e00ff */
[----:B------:R-:W-:-:S06]  /*0250*/  UMOV UR6, 0x1 ;  /* 0x0000000100067882 */ /* 0x000fcc0000000000 */
[----:B-1----:R-:W1:Y:S01]  /*0260*/  F2F.F64.F32 R12, UR4 ;  /* 0x00000004000c7d10 */ /* 0x002e620008201800 */
[----:B0-----:R-:W-:-:S07]  /*0270*/  FMUL R16, R0, R0 ;  /* 0x0000000000107220 */ /* 0x001fce0000400000 */
[----:B------:R2:W0:Y:S08]  /*0280*/  F2F.F64.F32 R14, R0 ;  /* 0x00000000000e7310 */ /* 0x0004300000201800 */
[----:B-123--:R-:W4:Y:S02]  /*0290*/  F2F.F64.F32 R16, R16 ;  /* 0x0000001000107310 */ /* 0x00ef240000201800 */
.L_x_11:
[----:B0-----:R-:W0:Y:S01]  /*02a0*/  MUFU.RCP64H R9, R15 ;  /* 0x0000000f00097308 */ /* 0x001e220000001800 */
[----:B------:R-:W-:Y:S01]  /*02b0*/  IMAD.MOV.U32 R8, RZ, RZ, 0x1 ;  /* 0x00000001ff087424 */ /* 0x000fe200078e00ff */
[----:B------:R-:W-:Y:S01]  /*02c0*/  UMOV UR4, 0x54442d18 ;  /* 0x54442d1800047882 */ /* 0x000fe20000000000 */
[----:B------:R-:W-:Y:S01]  /*02d0*/  UMOV UR5, 0x400921fb ;  /* 0x400921fb00057882 */ /* 0x000fe20000000000 */
[----:B------:R-:W-:Y:S04]  /*02e0*/  BSSY.RECONVERGENT B0, `(.L_x_3) ;  /* 0x0000016000007945 */ /* 0x000fe80003800200 */
[----:B------:R-:W1:Y:S01]  /*02f0*/  I2F.F64.U32 R6, UR6 ;  /* 0x0000000600067d12 */ /* 0x000e620008201800 */
[----:B0-----:R-:W-:Y:S02]  /*0300*/  DFMA R18, -R14, R8, 1 ;  /* 0x3ff000000e12742b */ /* 0x001fe40000000108 */
[----:B-1----:R-:W-:-:S06]  /*0310*/  DMUL R6, R6, UR4 ;  /* 0x0000000406067c28 */ /* 0x002fcc0008000000 */
[----:B------:R-:W-:Y:S02]  /*0320*/  DFMA R18, R18, R18, R18 ;  /* 0x000000121212722b */ /* 0x000fe40000000012 */
[----:B------:R-:W-:-:S06]  /*0330*/  DMUL R20, R10, R6 ;  /* 0x000000060a147228 */ /* 0x000fcc0000000000 */
[----:B------:R-:W-:-:S08]  /*0340*/  DFMA R18, R8, R18, R8 ;  /* 0x000000120812722b */ /* 0x000fd00000000008 */
[----:B------:R-:W-:Y:S01]  /*0350*/  DFMA R8, -R14, R18, 1 ;  /* 0x3ff000000e08742b */ /* 0x000fe20000000112 */
[----:B------:R-:W-:-:S07]  /*0360*/  FSETP.GEU.AND P1, PT, |R21|, 6.5827683646048100446e-37, PT ;  /* 0x036000001500780b */ /* 0x000fce0003f2e200 */
[----:B------:R-:W-:-:S08]  /*0370*/  DFMA R8, R18, R8, R18 ;  /* 0x000000081208722b */ /* 0x000fd00000000012 */
[----:B------:R-:W-:-:S08]  /*0380*/  DMUL R6, R20, R8 ;  /* 0x0000000814067228 */ /* 0x000fd00000000000 */
[----:B------:R-:W-:-:S08]  /*0390*/  DFMA R18, -R14, R6, R20 ;  /* 0x000000060e12722b */ /* 0x000fd00000000114 */
[----:B------:R-:W-:-:S10]  /*03a0*/  DFMA R6, R8, R18, R6 ;  /* 0x000000120806722b */ /* 0x000fd40000000006 */
[----:B------:R-:W-:-:S05]  /*03b0*/  FFMA R0, RZ, R15, R7 ;  /* 0x0000000fff007223 */ /* 0x000fca0000000007 */
[----:B------:R-:W-:-:S13]  /*03c0*/  FSETP.GT.AND P0, PT, |R0|, 1.469367938527859385e-39, PT ;  /* 0x001000000000780b */ /* 0x000fda0003f04200 */
[----:B------:R-:W-:Y:S05]  /*03d0*/  @P0 BRA P1, `(.L_x_4) ;  /* 0x0000000000180947 */ /* 0x000fea0000800000 */
[----:B------:R-:W-:Y:S01]  /*03e0*/  IMAD.MOV.U32 R22, RZ, RZ, R14 ;  /* 0x000000ffff167224 */ /* 0x000fe200078e000e */
[----:B------:R-:W-:Y:S01]  /*03f0*/  MOV R0, 0x420 ;  /* 0x0000042000007802 */ /* 0x000fe20000000f00 */
[----:B------:R-:W-:-:S07]  /*0400*/  IMAD.MOV.U32 R23, RZ, RZ, R15 ;  /* 0x000000ffff177224 */ /* 0x000fce00078e000f */
[----:B----4-:R-:W-:Y:S05]  /*0410*/  CALL.REL.NOINC `($__internal_0_$__cuda_sm20_div_rn_f64_full) ;  /* 0x0000000c00287944 */ /* 0x010fea0003c00000 */
[----:B------:R-:W-:Y:S02]  /*0420*/  IMAD.MOV.U32 R6, RZ, RZ, R8 ;  /* 0x000000ffff067224 */ /* 0x000fe400078e0008 */
[----:B------:R-:W-:-:S07]  /*0430*/  IMAD.MOV.U32 R7, RZ, RZ, R9 ;  /* 0x000000ffff077224 */ /* 0x000fce00078e0009 */
.L_x_4:
[----:B------:R-:W-:Y:S05]  /*0440*/  BSYNC.RECONVERGENT B0 ;  /* 0x0000000000007941 */ /* 0x000fea0003800200 */
.L_x_3:
[----:B------:R-:W0:Y:S01]  /*0450*/  F2F.F32.F64 R9, R6 ;  /* 0x0000000600097310 */ /* 0x000e220000301000 */
[----:B------:R-:W-:Y:S01]  /*0460*/  BSSY.RECONVERGENT B0, `(.L_x_5) ;  /* 0x0000040000007945 */ /* 0x000fe20003800200 */
[C---:B0-----:R-:W-:Y:S01]  /*0470*/  FMUL R0, R9.reuse, 0.63661974668502807617 ;  /* 0x3f22f98309007820 */ /* 0x041fe20000400000 */
[----:B------:R-:W-:-:S05]  /*0480*/  FSETP.GE.AND P0, PT, |R9|, 105615, PT ;  /* 0x47ce47800900780b */ /* 0x000fca0003f06200 */
[----:B------:R-:W0:Y:S02]  /*0490*/  F2I.NTZ R0, R0 ;  /* 0x0000000000007305 */ /* 0x000e240000203100 */
[----:B0-----:R-:W-:-:S05]  /*04a0*/  I2FP.F32.S32 R8, R0 ;  /* 0x0000000000087245 */ /* 0x001fca0000201400 */
[----:B------:R-:W-:-:S04]  /*04b0*/  FFMA R5, R8, -1.5707962512969970703, R9 ;  /* 0xbfc90fda08057823 */ /* 0x000fc80000000009 */
[----:B------:R-:W-:-:S04]  /*04c0*/  FFMA R5, R8, -7.5497894158615963534e-08, R5 ;  /* 0xb3a2216808057823 */ /* 0x000fc80000000005 */
[----:B------:R-:W-:Y:S01]  /*04d0*/  FFMA R5, R8, -5.3903029534742383927e-15, R5 ;  /* 0xa7c234c508057823 */ /* 0x000fe20000000005 */
[----:B------:R-:W-:Y:S06]  /*04e0*/  @!P0 BRA `(.L_x_6) ;  /* 0x0000000000dc8947 */ /* 0x000fec0003800000 */
[----:B------:R-:W-:-:S13]  /*04f0*/  FSETP.NEU.AND P0, PT, |R9|, +INF , PT ;  /* 0x7f8000000900780b */ /* 0x000fda0003f0d200 */
[----:B------:R-:W-:Y:S01]  /*0500*/  @!P0 FMUL R5, RZ, R9 ;  /* 0x00000009ff058220 */ /* 0x000fe20000400000 */
[----:B------:R-:W-:Y:S01]  /*0510*/  @!P0 IMAD.MOV.U32 R0, RZ, RZ, RZ ;  /* 0x000000ffff008224 */ /* 0x000fe200078e00ff */
[----:B------:R-:W-:Y:S06]  /*0520*/  @!P0 BRA `(.L_x_6) ;  /* 0x0000000000cc8947 */ /* 0x000fec0003800000 */
[----:B------:R-:W-:Y:S01]  /*0530*/  IMAD.SHL.U32 R5, R9, 0x100, RZ ;  /* 0x0000010009057824 */ /* 0x000fe200078e00ff */
[----:B------:R-:W-:Y:S01]  /*0540*/  MOV R0, R1 ;  /* 0x0000000100007202 */ /* 0x000fe20000000f00 */
[----:B------:R-:W-:Y:S01]  /*0550*/  IMAD.MOV.U32 R8, RZ, RZ, RZ ;  /* 0x000000ffff087224 */ /* 0x000fe200078e00ff */
[----:B------:R-:W0:Y:S02]  /*0560*/  LDCU.64 UR10, c[0x4][URZ] ;  /* 0x01000000ff0a77ac */ /* 0x000e240008000a00 */
[----:B------:R-:W-:Y:S01]  /*0570*/  LOP3.LUT R21, R5, 0x80000000, RZ, 0xfc, !PT ;  /* 0x8000000005157812 */ /* 0x000fe200078efcff */
[----:B------:R-:W-:Y:S01]  /*0580*/  UMOV UR5, URZ ;  /* 0x000000ff00057c82 */ /* 0x000fe20008000000 */
[----:B------:R-:W-:-:S05]  /*0590*/  UMOV UR4, URZ ;  /* 0x000000ff00047c82 */ /* 0x000fca0008000000 */
.L_x_7:
[----:B0-----:R-:W-:Y:S02]  /*05a0*/  IMAD.U32 R18, RZ, RZ, UR10 ;  /* 0x0000000aff127e24 */ /* 0x001fe4000f8e00ff */
[----:B------:R-:W-:-:S05]  /*05b0*/  IMAD.U32 R19, RZ, RZ, UR11 ;  /* 0x0000000bff137e24 */ /* 0x000fca000f8e00ff */
[----:B------:R-:W2:Y:S01]  /*05c0*/  LDG.E.CONSTANT R6, desc[UR8][R18.64] ;  /* 0x0000000812067981 */ /* 0x000ea2000c1e9900 */
[----:B------:R-:W-:Y:S02]  /*05d0*/  UIADD3 UR10, UP0, UPT, UR10, 0x4, URZ ;  /* 0x000000040a0a7890 */ /* 0x000fe4000ff1e0ff */
[----:B------:R-:W-:Y:S02]  /*05e0*/  UIADD3 UR4, UPT, UPT, UR4, 0x1, URZ ;  /* 0x0000000104047890 */ /* 0x000fe4000fffe0ff */
[----:B------:R-:W-:Y:S02]  /*05f0*/  UIADD3.X UR11, UPT, UPT, URZ, UR11, URZ, UP0, !UPT ;  /* 0x0000000bff0b7290 */ /* 0x000fe400087fe4ff */
[----:B------:R-:W-:Y:S01]  /*0600*/  UISETP.NE.AND UP0, UPT, UR4, 0x6, UPT ;  /* 0x000000060400788c */ /* 0x000fe2000bf05270 */
[----:B--2---:R-:W-:-:S03]  /*0610*/  IMAD.WIDE.U32 R6, R6, R21, RZ ;  /* 0x0000001506067225 */ /* 0x004fc600078e00ff */
[----:B------:R-:W-:-:S04]  /*0620*/  IADD3 R5, P0, PT, R6, R8, RZ ;  /* 0x0000000806057210 */ /* 0x000fc80007f1e0ff */
[----:B------:R-:W-:Y:S01]  /*0630*/  IADD3.X R8, PT, PT, R7, UR5, RZ, P0, !PT ;  /* 0x0000000507087c10 */ /* 0x000fe200087fe4ff */
[----:B------:R0:W-:Y:S02]  /*0640*/  STL [R0], R5 ;  /* 0x0000000500007387 */ /* 0x0001e40000100800 */
[----:B0-----:R-:W-:Y:S01]  /*0650*/  VIADD R0, R0, 0x4 ;  /* 0x0000000400007836 */ /* 0x001fe20000000000 */
[----:B------:R-:W-:Y:S06]  /*0660*/  BRA.U UP0, `(.L_x_7) ;  /* 0xfffffffd00cc7547 */ /* 0x000fec000b83ffff */
[----:B------:R-:W-:Y:S01]  /*0670*/  SHF.R.U32.HI R7, RZ, 0x17, R9 ;  /* 0x00000017ff077819 */ /* 0x000fe20000011609 */
[----:B------:R0:W-:Y:S03]  /*0680*/  STL [R1+0x18], R8 ;  /* 0x0000180801007387 */ /* 0x0001e60000100800 */
[C---:B------:R-:W-:Y:S02]  /*0690*/  LOP3.LUT R0, R7.reuse, 0xe0, RZ, 0xc0, !PT ;  /* 0x000000e007007812 */ /* 0x040fe400078ec0ff */
[----:B------:R-:W-:-:S03]  /*06a0*/  LOP3.LUT P0, RZ, R7, 0x1f, RZ, 0xc0, !PT ;  /* 0x0000001f07ff7812 */ /* 0x000fc6000780c0ff */
[----:B------:R-:W-:-:S05]  /*06b0*/  VIADD R0, R0, 0xffffff80 ;  /* 0xffffff8000007836 */ /* 0x000fca0000000000 */
[----:B------:R-:W-:-:S05]  /*06c0*/  SHF.R.U32.HI R0, RZ, 0x5, R0 ;  /* 0x00000005ff007819 */ /* 0x000fca0000011600 */
[----:B------:R-:W-:-:S05]  /*06d0*/  IMAD R20, R0, -0x4, R1 ;  /* 0xfffffffc00147824 */ /* 0x000fca00078e0201 */
[----:B------:R-:W2:Y:S04]  /*06e0*/  LDL R0, [R20+0x18] ;  /* 0x0000180014007983 */ /* 0x000ea80000100800 */
[----:B------:R-:W2:Y:S04]  /*06f0*/  LDL R5, [R20+0x14] ;  /* 0x0000140014057983 */ /* 0x000ea80000100800 */
[----:B------:R-:W3:Y:S01]  /*0700*/  @P0 LDL R6, [R20+0x10] ;  /* 0x0000100014060983 */ /* 0x000ee20000100800 */
[----:B------:R-:W-:Y:S01]  /*0710*/  LOP3.LUT R7, R7, 0x1f, RZ, 0xc0, !PT ;  /* 0x0000001f07077812 */ /* 0x000fe200078ec0ff */
[----:B------:R-:W-:Y:S01]  /*0720*/  UMOV UR4, 0x54442d19 ;  /* 0x54442d1900047882 */ /* 0x000fe20000000000 */
[----:B------:R-:W-:-:S02]  /*0730*/  UMOV UR5, 0x3bf921fb ;  /* 0x3bf921fb00057882 */ /* 0x000fc40000000000 */
[-C--:B--2---:R-:W-:Y:S02]  /*0740*/  @P0 SHF.L.W.U32.HI R0, R5, R7.reuse, R0 ;  /* 0x0000000705000219 */ /* 0x084fe40000010e00 */
[----:B---3--:R-:W-:Y:S02]  /*0750*/  @P0 SHF.L.W.U32.HI R5, R6, R7, R5 ;  /* 0x0000000706050219 */ /* 0x008fe40000010e05 */
[----:B------:R-:W-:Y:S02]  /*0760*/  ISETP.GE.AND P0, PT, R9, RZ, PT ;  /* 0x000000ff0900720c */ /* 0x000fe40003f06270 */
[C---:B------:R-:W-:Y:S01]  /*0770*/  SHF.L.W.U32.HI R6, R5.reuse, 0x2, R0 ;  /* 0x0000000205067819 */ /* 0x040fe20000010e00 */
[----:B------:R-:W-:-:S03]  /*0780*/  IMAD.SHL.U32 R5, R5, 0x4, RZ ;  /* 0x0000000405057824 */ /* 0x000fc600078e00ff */
[----:B------:R-:W-:Y:S02]  /*0790*/  SHF.R.S32.HI R7, RZ, 0x1f, R6 ;  /* 0x0000001fff077819 */ /* 0x000fe40000011406 */
[----:B------:R-:W-:Y:S02]  /*07a0*/  LOP3.LUT R9, R6, R9, RZ, 0x3c, !PT ;  /* 0x0000000906097212 */ /* 0x000fe400078e3cff */
[C---:B------:R-:W-:Y:S02]  /*07b0*/  LOP3.LUT R18, R7.reuse, R5, RZ, 0x3c, !PT ;  /* 0x0000000507127212 */ /* 0x040fe400078e3cff */
[----:B------:R-:W-:Y:S02]  /*07c0*/  LOP3.LUT R19, R7, R6, RZ, 0x3c, !PT ;  /* 0x0000000607137212 */ /* 0x000fe400078e3cff */
[----:B------:R-:W-:Y:S02]  /*07d0*/  SHF.R.U32.HI R5, RZ, 0x1e, R0 ;  /* 0x0000001eff057819 */ /* 0x000fe40000011600 */
[----:B------:R-:W-:-:S02]  /*07e0*/  ISETP.GE.AND P1, PT, R9, RZ, PT ;  /* 0x000000ff0900720c */ /* 0x000fc40003f26270 */
[----:B------:R-:W1:Y:S01]  /*07f0*/  I2F.F64.S64 R18, R18 ;  /* 0x0000001200127312 */ /* 0x000e620000301c00 */
[----:B------:R-:W-:-:S05]  /*0800*/  LEA.HI R0, R6, R5, RZ, 0x1 ;  /* 0x0000000506007211 */ /* 0x000fca00078f08ff */
[----:B------:R-:W-:-:S04]  /*0810*/  IMAD.MOV R5, RZ, RZ, -R0 ;  /* 0x000000ffff057224 */ /* 0x000fc800078e0a00 */
[----:B------:R-:W-:Y:S01]  /*0820*/  @!P0 IMAD.MOV.U32 R0, RZ, RZ, R5 ;  /* 0x000000ffff008224 */ /* 0x000fe200078e0005 */
[----:B-1----:R-:W-:-:S10]  /*0830*/  DMUL R20, R18, UR4 ;  /* 0x0000000412147c28 */ /* 0x002fd40008000000 */
[----:B------:R-:W1:Y:S02]  /*0840*/  F2F.F32.F64 R20, R20 ;  /* 0x0000001400147310 */ /* 0x000e640000301000 */
[----:B01----:R-:W-:-:S07]  /*0850*/  FSEL R5, -R20, R20, !P1 ;  /* 0x0000001414057208 */ /* 0x003fce0004800100 */
.L_x_6:
[----:B------:R-:W-:Y:S05]  /*0860*/  BSYNC.RECONVERGENT B0 ;  /* 0x0000000000007941 */ /* 0x000fea0003800200 */
.L_x_5:
[----:B------:R-:W-:Y:S02]  /*0870*/  IMAD.MOV.U32 R6, RZ, RZ, 0x37cbac00 ;  /* 0x37cbac00ff067424 */ /* 0x000fe400078e00ff */
[----:B------:R-:W-:Y:S01]  /*0880*/  FMUL R7, R5, R5 ;  /* 0x0000000505077220 */ /* 0x000fe20000400000 */
[C---:B------:R-:W-:Y:S01]  /*0890*/  LOP3.LUT R8, R0.reuse, 0x1, RZ, 0xc0, !PT ;  /* 0x0000000100087812 */ /* 0x040fe200078ec0ff */
[----:B------:R-:W-:Y:S01]  /*08a0*/  IMAD.MOV.U32 R18, RZ, RZ, 0x3d2aaabb ;  /* 0x3d2aaabbff127424 */ /* 0x000fe200078e00ff */
[----:B------:R-:W-:Y:S01]  /*08b0*/  LOP3.LUT P1, RZ, R0, 0x2, RZ, 0xc0, !PT ;  /* 0x0000000200ff7812 */ /* 0x000fe2000782c0ff */
[----:B------:R-:W-:Y:S01]  /*08c0*/  FFMA R6, R7, R6, -0.0013887860113754868507 ;  /* 0xbab607ed07067423 */ /* 0x000fe20000000006 */
[----:B------:R-:W-:Y:S01]  /*08d0*/  ISETP.NE.U32.AND P0, PT, R8, 0x1, PT ;  /* 0x000000010800780c */ /* 0x000fe20003f05070 */
[----:B------:R-:W-:-:S03]  /*08e0*/  IMAD.MOV.U32 R19, RZ, RZ, 0x3effffff ;  /* 0x3effffffff137424 */ /* 0x000fc600078e00ff */
[----:B------:R-:W-:Y:S02]  /*08f0*/  FSEL R8, R6, -0.00019574658654164522886, !P0 ;  /* 0xb94d415306087808 */ /* 0x000fe40004000000 */
[----:B------:R-:W-:Y:S02]  /*0900*/  I2FP.F32.U32 R6, UR6 ;  /* 0x0000000600067c45 */ /* 0x000fe40008201000 */
[----:B------:R-:W-:Y:S02]  /*0910*/  FSEL R18, R18, 0.0083327032625675201416, !P0 ;  /* 0x3c0885e412127808 */ /* 0x000fe40004000000 */
[----:B------:R-:W-:Y:S02]  /*0920*/  IADD3 R9, PT, PT, R6, 0x1800000, RZ ;  /* 0x0180000006097810 */ /* 0x000fe40007ffe0ff */
[----:B------:R-:W-:Y:S01]  /*0930*/  FSEL R0, R5, 1, P0 ;  /* 0x3f80000005007808 */ /* 0x000fe20000000000 */
[----:B------:R-:W-:Y:S01]  /*0940*/  FFMA R8, R7, R8, R18 ;  /* 0x0000000807087223 */ /* 0x000fe20000000012 */
[----:B------:R-:W-:-:S02]  /*0950*/  LOP3.LUT R9, R9, 0x7f800000, RZ, 0xc0, !PT ;  /* 0x7f80000009097812 */ /* 0x000fc400078ec0ff */
[----:B------:R-:W-:Y:S01]  /*0960*/  FSEL R18, -R19, -0.16666662693023681641, !P0 ;  /* 0xbe2aaaa813127808 */ /* 0x000fe20004000100 */
[----:B------:R-:W-:Y:S01]  /*0970*/  FFMA R5, R7, R0, RZ ;  /* 0x0000000007057223 */ /* 0x000fe200000000ff */
[----:B------:R-:W-:-:S03]  /*0980*/  ISETP.GT.U32.AND P0, PT, R9, 0x1ffffff, PT ;  /* 0x01ffffff0900780c */ /* 0x000fc60003f04070 */
[----:B------:R-:W-:-:S04]  /*0990*/  FFMA R8, R7, R8, R18 ;  /* 0x0000000807087223 */ /* 0x000fc80000000012 */
[----:B------:R-:W-:-:S04]  /*09a0*/  FFMA R5, R5, R8, R0 ;  /* 0x0000000805057223 */ /* 0x000fc80000000000 */
[----:B------:R-:W-:Y:S02]  /*09b0*/  @P1 FADD R5, RZ, -R5 ;  /* 0x80000005ff051221 */ /* 0x000fe40000000000 */
[----:B------:R-:W-:Y:S05]  /*09c0*/  @P0 BRA `(.L_x_8) ;  /* 0x0000000000100947 */ /* 0x000fea0003800000 */
[----:B------:R-:W-:-:S07]  /*09d0*/  MOV R8, 0x9f0 ;  /* 0x000009f000087802 */ /* 0x000fce0000000f00 */
[----:B----4-:R-:W-:Y:S05]  /*09e0*/  CALL.REL.NOINC `($__internal_1_$__cuda_sm20_rcp_rn_f32_slowpath) ;  /* 0x0000000c00307944 */ /* 0x010fea0003c00000 */
[----:B------:R-:W-:Y:S01]  /*09f0*/  IMAD.MOV.U32 R0, RZ, RZ, R7 ;  /* 0x000000ffff007224 */ /* 0x000fe200078e0007 */
[----:B------:R-:W-:Y:S06]  /*0a00*/  BRA `(.L_x_9) ;  /* 0x0000000000107947 */ /* 0x000fec0003800000 */
.L_x_8:
[----:B------:R-:W0:Y:S02]  /*0a10*/  MUFU.RCP R7, R6 ;  /* 0x0000000600077308 */ /* 0x000e240000001000 */
[----:B0-----:R-:W-:-:S04]  /*0a20*/  FFMA R0, R6, R7, -1 ;  /* 0xbf80000006007423 */ /* 0x001fc80000000007 */
[----:B------:R-:W-:-:S04]  /*0a30*/  FADD.FTZ R0, -R0, -RZ ;  /* 0x800000ff00007221 */ /* 0x000fc80000010100 */
[----:B------:R-:W-:-:S07]  /*0a40*/  FFMA R0, R7, R0, R7 ;  /* 0x0000000007007223 */ /* 0x000fce0000000007 */
.L_x_9:
[----:B------:R-:W0:Y:S01]  /*0a50*/  LDCU UR4, c[0x0][0x394] ;  /* 0x00007280ff0477ac */ /* 0x000e220008000800 */
[----:B----4-:R-:W1:Y:S01]  /*0a60*/  MUFU.RCP64H R9, R17 ;  /* 0x0000001100097308 */ /* 0x010e620000001800 */
[----:B------:R-:W-:Y:S02]  /*0a70*/  IMAD.MOV.U32 R8, RZ, RZ, 0x1 ;  /* 0x00000001ff087424 */ /* 0x000fe400078e00ff */
[----:B------:R-:W-:Y:S01]  /*0a80*/  FMUL R5, R5, R0 ;  /* 0x0000000005057220 */ /* 0x000fe20000400000 */
[----:B------:R-:W-:Y:S01]  /*0a90*/  UMOV UR5, 0x400921fb ;  /* 0x400921fb00057882 */ /* 0x000fe20000000000 */
[C---:B0-----:R-:W-:Y:S02]  /*0aa0*/  FMUL R7, R6.reuse, -UR4 ;  /* 0x8000000406077c20 */ /* 0x041fe40008400000 */
[----:B-1----:R-:W-:Y:S01]  /*0ab0*/  DFMA R18, -R16, R8, 1 ;  /* 0x3ff000001012742b */ /* 0x002fe20000000108 */
[----:B------:R-:W-:Y:S01]  /*0ac0*/  UMOV UR4, 0x54442d18 ;  /* 0x54442d1800047882 */ /* 0x000fe20000000000 */
[----:B------:R-:W-:-:S04]  /*0ad0*/  FMUL R22, R6, R7 ;  /* 0x0000000706167220 */ /* 0x000fc80000400000 */
[----:B------:R-:W0:Y:S02]  /*0ae0*/  F2F.F64.F32 R6, R22 ;  /* 0x0000001600067310 */ /* 0x000e240000201800 */
[----:B------:R-:W-:-:S08]  /*0af0*/  DFMA R18, R18, R18, R18 ;  /* 0x000000121212722b */ /* 0x000fd00000000012 */
[----:B------:R-:W-:Y:S02]  /*0b00*/  DFMA R18, R8, R18, R8 ;  /* 0x000000120812722b */ /* 0x000fe40000000008 */
[----:B0-----:R-:W-:-:S06]  /*0b10*/  DMUL R6, R6, UR4 ;  /* 0x0000000406067c28 */ /* 0x001fcc0008000000 */
[----:B------:R-:W-:Y:S02]  /*0b20*/  DFMA R8, -R16, R18, 1 ;  /* 0x3ff000001008742b */ /* 0x000fe40000000112 */
[----:B------:R-:W-:-:S06]  /*0b30*/  DMUL R6, R6, UR4 ;  /* 0x0000000406067c28 */ /* 0x000fcc0008000000 */
[----:B------:R-:W-:Y:S02]  /*0b40*/  DFMA R8, R18, R8, R18 ;  /* 0x000000081208722b */ /* 0x000fe40000000012 */
[----:B------:R-:W-:-:S08]  /*0b50*/  DMUL R20, R12, R6 ;  /* 0x000000060c147228 */ /* 0x000fd00000000000 */
[----:B------:R-:W-:Y:S02]  /*0b60*/  DMUL R6, R20, R8 ;  /* 0x0000000814067228 */ /* 0x000fe40000000000 */
[----:B------:R-:W-:-:S06]  /*0b70*/  FSETP.GEU.AND P1, PT, |R21|, 6.5827683646048100446e-37, PT ;  /* 0x036000001500780b */ /* 0x000fcc0003f2e200 */
        /* <DEDUP_REMOVED lines=8> */
[----:B------:R-:W-:Y:S05]  /*0c00*/  CALL.REL.NOINC `($__internal_0_$__cuda_sm20_div_rn_f64_full) ;  /* 0x00000004002c7944 */ /* 0x000fea0003c00000 */
[----:B------:R-:W-:Y:S02]  /*0c10*/  IMAD.MOV.U32 R6, RZ, RZ, R8 ;  /* 0x000000ffff067224 */ /* 0x000fe400078e0008 */
[----:B------:R-:W-:-:S07]  /*0c20*/  IMAD.MOV.U32 R7, RZ, RZ, R9 ;  /* 0x000000ffff077224 */ /* 0x000fce00078e0009 */
.L_x_10:
[----:B------:R-:W0:Y:S01]  /*0c30*/  F2F.F32.F64 R6, R6 ;  /* 0x0000000600067310 */ /* 0x000e220000301000 */
[----:B------:R-:W-:Y:S01]  /*0c40*/  IMAD.MOV.U32 R9, RZ, RZ, 0x3bbb989d ;  /* 0x3bbb989dff097424 */ /* 0x000fe200078e00ff */
[----:B------:R-:W1:Y:S01]  /*0c50*/  LDCU UR5, c[0x0][0x3a0] ;  /* 0x00007400ff0577ac */ /* 0x000e620008000800 */
[----:B------:R-:W-:Y:S01]  /*0c60*/  IMAD.MOV.U32 R19, RZ, RZ, 0x437c0000 ;  /* 0x437c0000ff137424 */ /* 0x000fe200078e00ff */
[----:B------:R-:W-:Y:S01]  /*0c70*/  UIADD3 UR4, UPT, UPT, UR6, 0x1, URZ ;  /* 0x0000000106047890 */ /* 0x000fe2000fffe0ff */
[----:B0-----:R-:W-:-:S04]  /*0c80*/  FFMA.SAT R0, R6, R9, 0.5 ;  /* 0x3f00000006007423 */ /* 0x001fc80000002009 */
[----:B------:R-:W-:Y:S01]  /*0c90*/  FFMA.RM R0, R0, R19, 12582913 ;  /* 0x4b40000100007423 */ /* 0x000fe20000004013 */
[----:B-1----:R-:W-:-:S03]  /*0ca0*/  UISETP.NE.AND UP0, UPT, UR6, UR5, UPT ;  /* 0x000000050600728c */ /* 0x002fc6000bf05270 */
[C---:B------:R-:W-:Y:S01]  /*0cb0*/  FADD R9, R0.reuse, -12583039 ;  /* 0xcb40007f00097421 */ /* 0x040fe20000000000 */
[----:B------:R-:W-:Y:S01]  /*0cc0*/  IMAD.SHL.U32 R0, R0, 0x800000, RZ ;  /* 0x0080000000007824 */ /* 0x000fe200078e00ff */
[----:B------:R-:W-:Y:S02]  /*0cd0*/  UMOV UR6, UR4 ;  /* 0x0000000400067c82 */ /* 0x000fe40008000000 */
[----:B------:R-:W-:-:S04]  /*0ce0*/  FFMA R9, R6, 1.4426950216293334961, -R9 ;  /* 0x3fb8aa3b06097823 */ /* 0x000fc80000000809 */
[----:B------:R-:W-:-:S06]  /*0cf0*/  FFMA R9, R6, 1.925963033500011079e-08, R9 ;  /* 0x32a5706006097823 */ /* 0x000fcc0000000009 */
[----:B------:R-:W0:Y:S02]  /*0d00*/  MUFU.EX2 R9, R9 ;  /* 0x0000000900097308 */ /* 0x000e240000000800 */
[----:B0-----:R-:W-:-:S04]  /*0d10*/  FMUL R0, R0, R9 ;  /* 0x0000000900007220 */ /* 0x001fc80000400000 */
[----:B------:R-:W-:Y:S01]  /*0d20*/  FFMA R4, R5, R0, R4 ;  /* 0x0000000005047223 */ /* 0x000fe20000000004 */
[----:B------:R-:W-:Y:S06]  /*0d30*/  BRA.U UP0, `(.L_x_11) ;  /* 0xfffffff500587547 */ /* 0x000fec000b83ffff */
[----:B------:R-:W0:Y:S02]  /*0d40*/  F2F.F64.F32 R4, R4 ;  /* 0x0000000400047310 */ /* 0x000e240000201800 */
.L_x_2:
[----:B------:R-:W1:Y:S01]  /*0d50*/  LDC R10, c[0x0][0x390] ;  /* 0x0000e400ff0a7b82 */ /* 0x000e620000000800 */
[----:B------:R-:W-:Y:S07]  /*0d60*/  BSSY.RECONVERGENT B0, `(.L_x_12) ;  /* 0x0000011000007945 */ /* 0x000fee0003800200 */
[----:B------:R-:W2:Y:S01]  /*0d70*/  LDC.64 R8, c[0x0][0x388] ;  /* 0x0000e200ff087b82 */ /* 0x000ea20000000a00 */
[----:B-1----:R-:W1:Y:S08]  /*0d80*/  MUFU.RCP R0, R10 ;  /* 0x0000000a00007308 */ /* 0x002e700000001000 */
[----:B------:R-:W3:Y:S01]  /*0d90*/  FCHK P0, R3, R10 ;  /* 0x0000000a03007302 */ /* 0x000ee20000000000 */
[----:B--2---:R-:W-:Y:S01]  /*0da0*/  FADD R8, R8, -R9 ;  /* 0x8000000908087221 */ /* 0x004fe20000000000 */
[----:B-1----:R-:W-:-:S04]  /*0db0*/  FFMA R7, R0, -R10, 1 ;  /* 0x3f80000000077423 */ /* 0x002fc8000000080a */
[----:B------:R-:W-:-:S04]  /*0dc0*/  FFMA R0, R0, R7, R0 ;  /* 0x0000000700007223 */ /* 0x000fc80000000000 */
[----:B------:R-:W-:-:S04]  /*0dd0*/  FFMA R6, R0, R3, RZ ;  /* 0x0000000300067223 */ /* 0x000fc800000000ff */
[----:B------:R-:W-:-:S04]  /*0de0*/  FFMA R7, R6, -R10, R3 ;  /* 0x8000000a06077223 */ /* 0x000fc80000000003 */
[----:B------:R-:W-:Y:S01]  /*0df0*/  FFMA R0, R0, R7, R6 ;  /* 0x0000000700007223 */ /* 0x000fe20000000006 */
[----:B---3--:R-:W-:Y:S06]  /*0e00*/  @!P0 BRA `(.L_x_13) ;  /* 0x0000000000188947 */ /* 0x008fec0003800000 */
[----:B------:R-:W1:Y:S01]  /*0e10*/  LDCU UR4, c[0x0][0x390] ;  /* 0x00007200ff0477ac */ /* 0x000e620008000800 */
[----:B------:R-:W-:Y:S01]  /*0e20*/  IMAD.MOV.U32 R0, RZ, RZ, R3 ;  /* 0x000000ffff007224 */ /* 0x000fe200078e0003 */
[----:B------:R-:W-:Y:S02]  /*0e30*/  MOV R6, 0xe60 ;  /* 0x00000e6000067802 */ /* 0x000fe40000000f00 */
[----:B-1----:R-:W-:-:S07]  /*0e40*/  MOV R3, UR4 ;  /* 0x0000000400037c02 */ /* 0x002fce0008000f00 */
[----:B0-----:R-:W-:Y:S05]  /*0e50*/  CALL.REL.NOINC `($__internal_2_$__cuda_sm3x_div_rn_noftz_f32_slowpath) ;  /* 0x0000000800e47944 */ /* 0x001fea0003c00000 */
[----:B------:R-:W-:-:S07]  /*0e60*/  IMAD.MOV.U32 R0, RZ, RZ, R9 ;  /* 0x000000ffff007224 */ /* 0x000fce00078e0009 */
.L_x_13:
[----:B------:R-:W-:Y:S05]  /*0e70*/  BSYNC.RECONVERGENT B0 ;  /* 0x0000000000007941 */ /* 0x000fea0003800200 */
.L_x_12:
[----:B------:R-:W1:Y:S01]  /*0e80*/  MUFU.RCP64H R7, 3.1415920257568359375 ;  /* 0x400921fb00077908 */ /* 0x000e620000001800 */
[----:B------:R-:W-:Y:S02]  /*0e90*/  IMAD.MOV.U32 R14, RZ, RZ, 0x54442d18 ;  /* 0x54442d18ff0e7424 */ /* 0x000fe400078e00ff */
[----:B------:R-:W-:Y:S01]  /*0ea0*/  FADD R12, R8, R8 ;  /* 0x00000008080c7221 */ /* 0x000fe20000000000 */
[----:B------:R-:W-:Y:S01]  /*0eb0*/  IMAD.MOV.U32 R15, RZ, RZ, 0x400921fb ;  /* 0x400921fbff0f7424 */ /* 0x000fe200078e00ff */
[----:B------:R-:W2:Y:S01]  /*0ec0*/  LDCU UR4, c[0x0][0x38c] ;  /* 0x00007180ff0477ac */ /* 0x000ea20008000800 */
[----:B------:R-:W-:Y:S02]  /*0ed0*/  IMAD.MOV.U32 R6, RZ, RZ, 0x1 ;  /* 0x00000001ff067424 */ /* 0x000fe400078e00ff */
[----:B------:R-:W-:Y:S01]  /*0ee0*/  FADD R3, -R0, 1 ;  /* 0x3f80000000037421 */ /* 0x000fe20000000100 */
[----:B------:R-:W3:Y:S03]  /*0ef0*/  F2F.F64.F32 R12, R12 ;  /* 0x0000000c000c7310 */ /* 0x000ee60000201800 */
[----:B-1----:R-:W-:Y:S01]  /*0f00*/  DFMA R10, R6, -R14, 1 ;  /* 0x3ff00000060a742b */ /* 0x002fe2000000080e */
[----:B--2---:R-:W-:Y:S01]  /*0f10*/  FFMA R3, R8, R3, UR4 ;  /* 0x0000000408037e23 */ /* 0x004fe20008000003 */
[----:B---3--:R-:W-:-:S06]  /*0f20*/  FSETP.GEU.AND P1, PT, |R13|, 6.5827683646048100446e-37, PT ;  /* 0x036000000d00780b */ /* 0x008fcc0003f2e200 */
[----:B------:R-:W-:-:S08]  /*0f30*/  DFMA R10, R10, R10, R10 ;  /* 0x0000000a0a0a722b */ /* 0x000fd0000000000a */
[----:B------:R-:W-:-:S08]  /*0f40*/  DFMA R10, R6, R10, R6 ;  /* 0x0000000a060a722b */ /* 0x000fd00000000006 */
[----:B------:R-:W-:-:S08]  /*0f50*/  DFMA R6, R10, -R14, 1 ;  /* 0x3ff000000a06742b */ /* 0x000fd0000000080e */
[----:B------:R-:W-:-:S08]  /*0f60*/  DFMA R6, R10, R6, R10 ;  /* 0x000000060a06722b */ /* 0x000fd0000000000a */
[----:B------:R-:W-:-:S08]  /*0f70*/  DMUL R10, R12, R6 ;  /* 0x000000060c0a7228 */ /* 0x000fd00000000000 */
[----:B------:R-:W-:-:S08]  /*0f80*/  DFMA R14, R10, -R14, R12 ;  /* 0x8000000e0a0e722b */ /* 0x000fd0000000000c */
[----:B------:R-:W-:Y:S01]  /*0f90*/  DFMA R6, R6, R14, R10 ;  /* 0x0000000e0606722b */ /* 0x000fe2000000000a */
[----:B------:R1:W2:Y:S09]  /*0fa0*/  F2F.F64.F32 R10, R3 ;  /* 0x00000003000a7310 */ /* 0x0002b20000201800 */
[----:B------:R-:W-:-:S05]  /*0fb0*/  FFMA R0, RZ, 2.1426990032196044922, R7 ;  /* 0x400921fbff007823 */ /* 0x000fca0000000007 */
[----:B------:R-:W-:-:S13]  /*0fc0*/  FSETP.GT.AND P0, PT, |R0|, 1.469367938527859385e-39, PT ;  /* 0x001000000000780b */ /* 0x000fda0003f04200 */
[----:B-12---:R-:W-:Y:S05]  /*0fd0*/  @P0 BRA P1, `(.L_x_14) ;  /* 0x0000000000200947 */ /* 0x006fea0000800000 */
[----:B------:R-:W-:Y:S01]  /*0fe0*/  IMAD.MOV.U32 R20, RZ, RZ, R12 ;  /* 0x000000ffff147224 */ /* 0x000fe200078e000c */
[----:B------:R-:W-:Y:S01]  /*0ff0*/  MOV R0, 0x1040 ;  /* 0x0000104000007802 */ /* 0x000fe20000000f00 */
[----:B------:R-:W-:Y:S02]  /*1000*/  IMAD.MOV.U32 R21, RZ, RZ, R13 ;  /* 0x000000ffff157224 */ /* 0x000fe400078e000d */
[----:B------:R-:W-:Y:S02]  /*1010*/  IMAD.MOV.U32 R22, RZ, RZ, 0x54442d18 ;  /* 0x54442d18ff167424 */ /* 0x000fe400078e00ff */
[----:B------:R-:W-:-:S07]  /*1020*/  IMAD.MOV.U32 R23, RZ, RZ, 0x400921fb ;  /* 0x400921fbff177424 */ /* 0x000fce00078e00ff */
[----:B0-----:R-:W-:Y:S05]  /*1030*/  CALL.REL.NOINC `($__internal_0_$__cuda_sm20_div_rn_f64_full) ;  /* 0x0000000000207944 */ /* 0x001fea0003c00000 */
[----:B------:R-:W-:Y:S02]  /*1040*/  IMAD.MOV.U32 R6, RZ, RZ, R8 ;  /* 0x000000ffff067224 */ /* 0x000fe400078e0008 */
[----:B------:R-:W-:-:S07]  /*1050*/  IMAD.MOV.U32 R7, RZ, RZ, R9 ;  /* 0x000000ffff077224 */ /* 0x000fce00078e0009 */
.L_x_14:
[----:B------:R-:W1:Y:S01]  /*1060*/  LDC.64 R8, c[0x0][0x380] ;  /* 0x0000e000ff087b82 */ /* 0x000e620000000a00 */
[----:B0-----:R-:W-:-:S10]  /*1070*/  DFMA R4, R6, R4, R10 ;  /* 0x000000040604722b */ /* 0x001fd4000000000a */
[----:B------:R-:W0:Y:S01]  /*1080*/  F2F.F32.F64 R5, R4 ;  /* 0x0000000400057310 */ /* 0x000e220000301000 */
[----:B-1----:R-:W-:-:S05]  /*1090*/  IMAD.WIDE R2, R2, 0x4, R8 ;  /* 0x0000000402027825 */ /* 0x002fca00078e0208 */
[----:B0-----:R-:W-:Y:S01]  /*10a0*/  STG.E desc[UR8][R2.64], R5 ;  /* 0x0000000502007986 */ /* 0x001fe2000c101908 */
[----:B------:R-:W-:Y:S05]  /*10b0*/  EXIT ;  /* 0x000000000000794d */ /* 0x000fea0003800000 */
        .weak           $__internal_0_$__cuda_sm20_div_rn_f64_full
        .type           $__internal_0_$__cuda_sm20_div_rn_f64_full,@function
        .size           $__internal_0_$__cuda_sm20_div_rn_f64_full,($__internal_1_$__cuda_sm20_rcp_rn_f32_slowpath - $__internal_0_$__cuda_sm20_div_rn_f64_full)
$__internal_0_$__cuda_sm20_div_rn_f64_full:
[----:B------:R-:W-:Y:S01]  /*10c0*/  IMAD.MOV.U32 R19, RZ, RZ, R21 ;  /* 0x000000ffff137224 */ /* 0x000fe200078e0015 */
[----:B------:R-:W-:Y:S01]  /*10d0*/  FSETP.GEU.AND P0, PT, |R23|, 1.469367938527859385e-39, PT ;  /* 0x001000001700780b */ /* 0x000fe20003f0e200 */
[----:B------:R-:W-:Y:S01]  /*10e0*/  IMAD.MOV.U32 R24, RZ, RZ, 0x1 ;  /* 0x00000001ff187424 */ /* 0x000fe200078e00ff */
[----:B------:R-:W-:Y:S01]  /*10f0*/  MOV R18, R20 ;  /* 0x0000001400127202 */ /* 0x000fe20000000f00 */
[----:B------:R-:W-:Y:S01]  /*1100*/  BSSY.RECONVERGENT B1, `(.L_x_15) ;  /* 0x0000055000017945 */ /* 0x000fe20003800200 */
[----:B------:R-:W-:Y:S02]  /*1110*/  FSETP.GEU.AND P2, PT, |R19|, 1.469367938527859385e-39, PT ;  /* 0x001000001300780b */ /* 0x000fe40003f4e200 */
[----:B------:R-:W-:Y:S01]  /*1120*/  LOP3.LUT R20, R23, 0x800fffff, RZ, 0xc0, !PT ;  /* 0x800fffff17147812 */ /* 0x000fe200078ec0ff */
[----:B------:R-:W-:Y:S01]  /*1130*/  IMAD.MOV.U32 R8, RZ, RZ, R18 ;  /* 0x000000ffff087224 */ /* 0x000fe200078e0012 */
[----:B------:R-:W-:Y:S02]  /*1140*/  LOP3.LUT R6, R19, 0x7ff00000, RZ, 0xc0, !PT ;  /* 0x7ff0000013067812 */ /* 0x000fe400078ec0ff */
[----:B------:R-:W-:Y:S01]  /*1150*/  LOP3.LUT R21, R20, 0x3ff00000, RZ, 0xfc, !PT ;  /* 0x3ff0000014157812 */ /* 0x000fe200078efcff */
[----:B------:R-:W-:Y:S01]  /*1160*/  IMAD.MOV.U32 R20, RZ, RZ, R22 ;  /* 0x000000ffff147224 */ /* 0x000fe200078e0016 */
[----:B------:R-:W-:Y:S01]  /*1170*/  LOP3.LUT R31, R23, 0x7ff00000, RZ, 0xc0, !PT ;  /* 0x7ff00000171f7812 */ /* 0x000fe200078ec0ff */
[----:B------:R-:W-:-:S03]  /*1180*/  @!P0 DMUL R20, R22, 8.98846567431157953865e+307 ;  /* 0x7fe0000016148828 */ /* 0x000fc60000000000 */
[C---:B------:R-:W-:Y:S01]  /*1190*/  ISETP.GE.U32.AND P1, PT, R6.reuse, R31, PT ;  /* 0x0000001f0600720c */ /* 0x040fe20003f26070 */
[----:B------:R-:W-:Y:S01]  /*11a0*/  @!P2 IMAD.MOV.U32 R26, RZ, RZ, RZ ;  /* 0x000000ffff1aa224 */ /* 0x000fe200078e00ff */
[----:B------:R-:W-:Y:S01]  /*11b0*/  @!P2 LOP3.LUT R7, R23, 0x7ff00000, RZ, 0xc0, !PT ;  /* 0x7ff000001707a812 */ /* 0x000fe200078ec0ff */
[----:B------:R-:W0:Y:S03]  /*11c0*/  MUFU.RCP64H R25, R21 ;  /* 0x0000001500197308 */ /* 0x000e260000001800 */
[----:B------:R-:W-:Y:S01]  /*11d0*/  @!P2 ISETP.GE.U32.AND P3, PT, R6, R7, PT ;  /* 0x000000070600a20c */ /* 0x000fe20003f66070 */
[----:B------:R-:W-:Y:S01]  /*11e0*/  IMAD.MOV.U32 R7, RZ, RZ, 0x1ca00000 ;  /* 0x1ca00000ff077424 */ /* 0x000fe200078e00ff */
[----:B------:R-:W-:-:S04]  /*11f0*/  @!P0 LOP3.LUT R31, R21, 0x7ff00000, RZ, 0xc0, !PT ;  /* 0x7ff00000151f8812 */ /* 0x000fc800078ec0ff */
[C---:B------:R-:W-:Y:S02]  /*1200*/  @!P2 SEL R27, R7.reuse, 0x63400000, !P3 ;  /* 0x63400000071ba807 */ /* 0x040fe40005800000 */
[----:B------:R-:W-:Y:S02]  /*1210*/  SEL R9, R7, 0x63400000, !P1 ;  /* 0x6340000007097807 */ /* 0x000fe40004800000 */
[--C-:B------:R-:W-:Y:S02]  /*1220*/  @!P2 LOP3.LUT R27, R27, 0x80000000, R19.reuse, 0xf8, !PT ;  /* 0x800000001b1ba812 */ /* 0x100fe400078ef813 */
[----:B------:R-:W-:Y:S02]  /*1230*/  LOP3.LUT R9, R9, 0x800fffff, R19, 0xf8, !PT ;  /* 0x800fffff09097812 */ /* 0x000fe400078ef813 */
[----:B------:R-:W-:-:S06]  /*1240*/  @!P2 LOP3.LUT R27, R27, 0x100000, RZ, 0xfc, !PT ;  /* 0x001000001b1ba812 */ /* 0x000fcc00078efcff */
[----:B------:R-:W-:Y:S02]  /*1250*/  @!P2 DFMA R8, R8, 2, -R26 ;  /* 0x400000000808a82b */ /* 0x000fe4000000081a */
[----:B0-----:R-:W-:-:S08]  /*1260*/  DFMA R26, R24, -R20, 1 ;  /* 0x3ff00000181a742b */ /* 0x001fd00000000814 */
[----:B------:R-:W-:-:S08]  /*1270*/  DFMA R26, R26, R26, R26 ;  /* 0x0000001a1a1a722b */ /* 0x000fd0000000001a */
[----:B------:R-:W-:-:S08]  /*1280*/  DFMA R24, R24, R26, R24 ;  /* 0x0000001a1818722b */ /* 0x000fd00000000018 */
[----:B------:R-:W-:-:S08]  /*1290*/  DFMA R26, R24, -R20, 1 ;  /* 0x3ff00000181a742b */ /* 0x000fd00000000814 */
[----:B------:R-:W-:-:S08]  /*12a0*/  DFMA R24, R24, R26, R24 ;  /* 0x0000001a1818722b */ /* 0x000fd00000000018 */
[----:B------:R-:W-:-:S08]  /*12b0*/  DMUL R26, R24, R8 ;  /* 0x00000008181a7228 */ /* 0x000fd00000000000 */
[----:B------:R-:W-:-:S08]  /*12c0*/  DFMA R28, R26, -R20, R8 ;  /* 0x800000141a1c722b */ /* 0x000fd00000000008 */
[----:B------:R-:W-:Y:S01]  /*12d0*/  DFMA R28, R24, R28, R26 ;  /* 0x0000001c181c722b */ /* 0x000fe2000000001a */
[----:B------:R-:W-:Y:S01]  /*12e0*/  IMAD.MOV.U32 R24, RZ, RZ, R6 ;  /* 0x000000ffff187224 */ /* 0x000fe200078e0006 */
[----:B------:R-:W-:-:S05]  /*12f0*/  @!P2 LOP3.LUT R24, R9, 0x7ff00000, RZ, 0xc0, !PT ;  /* 0x7ff000000918a812 */ /* 0x000fca00078ec0ff */
[----:B------:R-:W-:-:S05]  /*1300*/  VIADD R25, R24, 0xffffffff ;  /* 0xffffffff18197836 */ /* 0x000fca0000000000 */
[----:B------:R-:W-:Y:S01]  /*1310*/  ISETP.GT.U32.AND P0, PT, R25, 0x7feffffe, PT ;  /* 0x7feffffe1900780c */ /* 0x000fe20003f04070 */
[----:B------:R-:W-:-:S05]  /*1320*/  VIADD R25, R31, 0xffffffff ;  /* 0xffffffff1f197836 */ /* 0x000fca0000000000 */
[----:B------:R-:W-:-:S13]  /*1330*/  ISETP.GT.U32.OR P0, PT, R25, 0x7feffffe, P0 ;  /* 0x7feffffe1900780c */ /* 0x000fda0000704470 */
[----:B------:R-:W-:Y:S05]  /*1340*/  @P0 BRA `(.L_x_16) ;  /* 0x00000000006c0947 */ /* 0x000fea0003800000 */
[----:B------:R-:W-:-:S04]  /*1350*/  LOP3.LUT R19, R23, 0x7ff00000, RZ, 0xc0, !PT ;  /* 0x7ff0000017137812 */ /* 0x000fc800078ec0ff */
[CC--:B------:R-:W-:Y:S02]  /*1360*/  VIADDMNMX R18, R6.reuse, -R19.reuse, 0xb9600000, !PT ;  /* 0xb960000006127446 */ /* 0x0c0fe40007800913 */
[----:B------:R-:W-:Y:S02]  /*1370*/  ISETP.GE.U32.AND P0, PT, R6, R19, PT ;  /* 0x000000130600720c */ /* 0x000fe40003f06070 */
[----:B------:R-:W-:Y:S02]  /*1380*/  VIMNMX R18, PT, PT, R18, 0x46a00000, PT ;  /* 0x46a0000012127848 */ /* 0x000fe40003fe0100 */
[----:B------:R-:W-:-:S05]  /*1390*/  SEL R7, R7, 0x63400000, !P0 ;  /* 0x6340000007077807 */ /* 0x000fca0004000000 */
[----:B------:R-:W-:Y:S02]  /*13a0*/  IMAD.IADD R24, R18, 0x1, -R7 ;  /* 0x0000000112187824 */ /* 0x000fe400078e0a07 */
[----:B------:R-:W-:-:S03]  /*13b0*/  IMAD.MOV.U32 R18, RZ, RZ, RZ ;  /* 0x000000ffff127224 */ /* 0x000fc600078e00ff */
[----:B------:R-:W-:-:S06]  /*13c0*/  IADD3 R19, PT, PT, R24, 0x7fe00000, RZ ;  /* 0x7fe0000018137810 */ /* 0x000fcc0007ffe0ff */
[----:B------:R-:W-:-:S10]  /*13d0*/  DMUL R6, R28, R18 ;  /* 0x000000121c067228 */ /* 0x000fd40000000000 */
[----:B------:R-:W-:-:S13]  /*13e0*/  FSETP.GTU.AND P0, PT, |R7|, 1.469367938527859385e-39, PT ;  /* 0x001000000700780b */ /* 0x000fda0003f0c200 */
[----:B------:R-:W-:Y:S05]  /*13f0*/  @P0 BRA `(.L_x_17) ;  /* 0x0000000000940947 */ /* 0x000fea0003800000 */
[----:B------:R-:W-:Y:S01]  /*1400*/  DFMA R8, R28, -R20, R8 ;  /* 0x800000141c08722b */ /* 0x000fe20000000008 */
[----:B------:R-:W-:-:S09]  /*1410*/  IMAD.MOV.U32 R18, RZ, RZ, RZ ;  /* 0x000000ffff127224 */ /* 0x000fd200078e00ff */
[C---:B------:R-:W-:Y:S02]  /*1420*/  FSETP.NEU.AND P0, PT, R9.reuse, RZ, PT ;  /* 0x000000ff0900720b */ /* 0x040fe40003f0d000 */
[----:B------:R-:W-:-:S04]  /*1430*/  LOP3.LUT R23, R9, 0x80000000, R23, 0x48, !PT ;  /* 0x8000000009177812 */ /* 0x000fc800078e4817 */
[----:B------:R-:W-:-:S07]  /*1440*/  LOP3.LUT R19, R23, R19, RZ, 0xfc, !PT ;  /* 0x0000001317137212 */ /* 0x000fce00078efcff */
[----:B------:R-:W-:Y:S05]  /*1450*/  @!P0 BRA `(.L_x_17) ;  /* 0x00000000007c8947 */ /* 0x000fea0003800000 */
[----:B------:R-:W-:Y:S01]  /*1460*/  IMAD.MOV R9, RZ, RZ, -R24 ;  /* 0x000000ffff097224 */ /* 0x000fe200078e0a18 */
[----:B------:R-:W-:Y:S01]  /*1470*/  DMUL.RP R18, R28, R18 ;  /* 0x000000121c127228 */ /* 0x000fe20000008000 */
[----:B------:R-:W-:-:S06]  /*1480*/  IMAD.MOV.U32 R8, RZ, RZ, RZ ;  /* 0x000000ffff087224 */ /* 0x000fcc00078e00ff */
[----:B------:R-:W-:-:S03]  /*1490*/  DFMA R8, R6, -R8, R28 ;  /* 0x800000080608722b */ /* 0x000fc6000000001c */
[----:B------:R-:W-:-:S03]  /*14a0*/  LOP3.LUT R23, R19, R23, RZ, 0x3c, !PT ;  /* 0x0000001713177212 */ /* 0x000fc600078e3cff */
[----:B------:R-:W-:-:S04]  /*14b0*/  IADD3 R8, PT, PT, -R24, -0x43300000, RZ ;  /* 0xbcd0000018087810 */ /* 0x000fc80007ffe1ff */
[----:B------:R-:W-:-:S04]  /*14c0*/  FSETP.NEU.AND P0, PT, |R9|, R8, PT ;  /* 0x000000080900720b */ /* 0x000fc80003f0d200 */
[----:B------:R-:W-:Y:S02]  /*14d0*/  FSEL R6, R18, R6, !P0 ;  /* 0x0000000612067208 */ /* 0x000fe40004000000 */
[----:B------:R-:W-:Y:S01]  /*14e0*/  FSEL R7, R23, R7, !P0 ;  /* 0x0000000717077208 */ /* 0x000fe20004000000 */
[----:B------:R-:W-:Y:S06]  /*14f0*/  BRA `(.L_x_17) ;  /* 0x0000000000547947 */ /* 0x000fec0003800000 */
.L_x_16:
[----:B------:R-:W-:-:S14]  /*1500*/  DSETP.NAN.AND P0, PT, R18, R18, PT ;  /* 0x000000121200722a */ /* 0x000fdc0003f08000 */
[----:B------:R-:W-:Y:S05]  /*1510*/  @P0 BRA `(.L_x_18) ;  /* 0x0000000000440947 */ /* 0x000fea0003800000 */
[----:B------:R-:W-:-:S14]  /*1520*/  DSETP.NAN.AND P0, PT, R22, R22, PT ;  /* 0x000000161600722a */ /* 0x000fdc0003f08000 */
[----:B------:R-:W-:Y:S05]  /*1530*/  @P0 BRA `(.L_x_19) ;  /* 0x0000000000300947 */ /* 0x000fea0003800000 */
[----:B------:R-:W-:Y:S01]  /*1540*/  ISETP.NE.AND P0, PT, R24, R31, PT ;  /* 0x0000001f1800720c */ /* 0x000fe20003f05270 */
[----:B------:R-:W-:Y:S02]  /*1550*/  IMAD.MOV.U32 R6, RZ, RZ, 0x0 ;  /* 0x00000000ff067424 */ /* 0x000fe400078e00ff */
[----:B------:R-:W-:-:S10]  /*1560*/  IMAD.MOV.U32 R7, RZ, RZ, -0x80000 ;  /* 0xfff80000ff077424 */ /* 0x000fd400078e00ff */
[----:B------:R-:W-:Y:S05]  /*1570*/  @!P0 BRA `(.L_x_17) ;  /* 0x0000000000348947 */ /* 0x000fea0003800000 */
[----:B------:R-:W-:Y:S02]  /*1580*/  ISETP.NE.AND P0, PT, R24, 0x7ff00000, PT ;  /* 0x7ff000001800780c */ /* 0x000fe40003f05270 */
[----:B------:R-:W-:Y:S02]  /*1590*/  LOP3.LUT R7, R19, 0x80000000, R23, 0x48, !PT ;  /* 0x8000000013077812 */ /* 0x000fe400078e4817 */
[----:B------:R-:W-:-:S13]  /*15a0*/  ISETP.EQ.OR P0, PT, R31, RZ, !P0 ;  /* 0x000000ff1f00720c */ /* 0x000fda0004702670 */
[----:B------:R-:W-:Y:S01]  /*15b0*/  @P0 LOP3.LUT R8, R7, 0x7ff00000, RZ, 0xfc, !PT ;  /* 0x7ff0000007080812 */ /* 0x000fe200078efcff */
[----:B------:R-:W-:Y:S02]  /*15c0*/  @!P0 IMAD.MOV.U32 R6, RZ, RZ, RZ ;  /* 0x000000ffff068224 */ /* 0x000fe400078e00ff */
[----:B------:R-:W-:Y:S02]  /*15d0*/  @P0 IMAD.MOV.U32 R6, RZ, RZ, RZ ;  /* 0x000000ffff060224 */ /* 0x000fe400078e00ff */
[----:B------:R-:W-:Y:S01]  /*15e0*/  @P0 IMAD.MOV.U32 R7, RZ, RZ, R8 ;  /* 0x000000ffff070224 */ /* 0x000fe200078e0008 */
[----:B------:R-:W-:Y:S06]  /*15f0*/  BRA `(.L_x_17) ;  /* 0x0000000000147947 */ /* 0x000fec0003800000 */
.L_x_19:
[----:B------:R-:W-:Y:S01]  /*1600*/  LOP3.LUT R7, R23, 0x80000, RZ, 0xfc, !PT ;  /* 0x0008000017077812 */ /* 0x000fe200078efcff */
[----:B------:R-:W-:Y:S01]  /*1610*/  IMAD.MOV.U32 R6, RZ, RZ, R22 ;  /* 0x000000ffff067224 */ /* 0x000fe200078e0016 */
[----:B------:R-:W-:Y:S06]  /*1620*/  BRA `(.L_x_17) ;  /* 0x0000000000087947 */ /* 0x000fec0003800000 */
.L_x_18:
[----:B------:R-:W-:Y:S02]  /*1630*/  LOP3.LUT R7, R19, 0x80000, RZ, 0xfc, !PT ;  /* 0x0008000013077812 */ /* 0x000fe400078efcff */
[----:B------:R-:W-:-:S07]  /*1640*/  MOV R6, R18 ;  /* 0x0000001200067202 */ /* 0x000fce0000000f00 */
.L_x_17:
[----:B------:R-:W-:Y:S05]  /*1650*/  BSYNC.RECONVERGENT B1 ;  /* 0x0000000000017941 */ /* 0x000fea0003800200 */
.L_x_15:
[----:B------:R-:W-:Y:S02]  /*1660*/  IMAD.MOV.U32 R8, RZ, RZ, R6 ;  /* 0x000000ffff087224 */ /* 0x000fe400078e0006 */
[----:B------:R-:W-:Y:S02]  /*1670*/  IMAD.MOV.U32 R9, RZ, RZ, R7 ;  /* 0x000000ffff097224 */ /* 0x000fe400078e0007 */
[----:B------:R-:W-:Y:S02]  /*1680*/  IMAD.MOV.U32 R6, RZ, RZ, R0 ;  /* 0x000000ffff067224 */ /* 0x000fe400078e0000 */
[----:B------:R-:W-:-:S04]  /*1690*/  IMAD.MOV.U32 R7, RZ, RZ, 0x0 ;  /* 0x00000000ff077424 */ /* 0x000fc800078e00ff */
[----:B------:R-:W-:Y:S05]  /*16a0*/  RET.REL.NODEC R6 `(_Z20heatConductionKernelPffffffii) ;  /* 0xffffffe806547950 */ /* 0x000fea0003c3ffff */
        .weak           $__internal_1_$__cuda_sm20_rcp_rn_f32_slowpath
        .type           $__internal_1_$__cuda_sm20_rcp_rn_f32_slowpath,@function
        .size           $__internal_1_$__cuda_sm20_rcp_rn_f32_slowpath,($__internal_2_$__cuda_sm3x_div_rn_noftz_f32_slowpath - $__internal_1_$__cuda_sm20_rcp_rn_f32_slowpath)
$__internal_1_$__cuda_sm20_rcp_rn_f32_slowpath:
[----:B------:R-:W-:-:S05]  /*16b0*/  IMAD.SHL.U32 R0, R6, 0x2, RZ ;  /* 0x0000000206007824 */ /* 0x000fca00078e00ff */
[----:B------:R-:W-:Y:S01]  /*16c0*/  SHF.R.U32.HI R21, RZ, 0x18, R0 ;  /* 0x00000018ff157819 */ /* 0x000fe20000011600 */
[----:B------:R-:W-:-:S03]  /*16d0*/  IMAD.MOV.U32 R0, RZ, RZ, R6 ;  /* 0x000000ffff007224 */ /* 0x000fc600078e0006 */
[----:B------:R-:W-:-:S13]  /*16e0*/  ISETP.NE.U32.AND P0, PT, R21, RZ, PT ;  /* 0x000000ff1500720c */ /* 0x000fda0003f05070 */
[----:B------:R-:W-:Y:S05]  /*16f0*/  @P0 BRA `(.L_x_20) ;  /* 0x00000000002c0947 */ /* 0x000fea0003800000 */
[----:B------:R-:W-:-:S05]  /*1700*/  IMAD.SHL.U32 R7, R0, 0x2, RZ ;  /* 0x0000000200077824 */ /* 0x000fca00078e00ff */
[----:B------:R-:W-:-:S13]  /*1710*/  ISETP.NE.AND P0, PT, R7, RZ, PT ;  /* 0x000000ff0700720c */ /* 0x000fda0003f05270 */
[----:B------:R2:W3:Y:S01]  /*1720*/  @!P0 MUFU.RCP R7, R0 ;  /* 0x0000000000078308 */ /* 0x0004e20000001000 */
[----:B------:R-:W-:Y:S05]  /*1730*/  @!P0 BRA `(.L_x_21) ;  /* 0x0000000000a48947 */ /* 0x000fea0003800000 */
[----:B------:R-:W-:-:S04]  /*1740*/  FFMA R9, R0, 1.84467440737095516160e+19, RZ ;  /* 0x5f80000000097823 */ /* 0x000fc800000000ff */
[----:B--2---:R-:W3:Y:S02]  /*1750*/  MUFU.RCP R0, R9 ;  /* 0x0000000900007308 */ /* 0x004ee40000001000 */
[----:B---3--:R-:W-:-:S04]  /*1760*/  FFMA R7, R9, R0, -1 ;  /* 0xbf80000009077423 */ /* 0x008fc80000000000 */
[----:B------:R-:W-:-:S04]  /*1770*/  FADD.FTZ R7, -R7, -RZ ;  /* 0x800000ff07077221 */ /* 0x000fc80000010100 */
[----:B------:R-:W-:-:S04]  /*1780*/  FFMA R0, R0, R7, R0 ;  /* 0x0000000700007223 */ /* 0x000fc80000000000 */
[----:B------:R-:W-:Y:S01]  /*1790*/  FFMA R7, R0, 1.84467440737095516160e+19, RZ ;  /* 0x5f80000000077823 */ /* 0x000fe200000000ff */
[----:B------:R-:W-:Y:S06]  /*17a0*/  BRA `(.L_x_21) ;  /* 0x0000000000887947 */ /* 0x000fec0003800000 */
.L_x_20:
[----:B------:R-:W-:-:S05]  /*17b0*/  VIADD R23, R21, 0xffffff03 ;  /* 0xffffff0315177836 */ /* 0x000fca0000000000 */
[----:B------:R-:W-:-:S13]  /*17c0*/  ISETP.GT.U32.AND P0, PT, R23, 0x1, PT ;  /* 0x000000011700780c */ /* 0x000fda0003f04070 */
[----:B------:R-:W-:Y:S05]  /*17d0*/  @P0 BRA `(.L_x_22) ;  /* 0x0000000000780947 */ /* 0x000fea0003800000 */
[----:B------:R-:W-:Y:S01]  /*17e0*/  LOP3.LUT R7, R0, 0x7fffff, RZ, 0xc0, !PT ;  /* 0x007fffff00077812 */ /* 0x000fe200078ec0ff */
[----:B------:R-:W-:-:S03]  /*17f0*/  IMAD.MOV.U32 R20, RZ, RZ, 0x3 ;  /* 0x00000003ff147424 */ /* 0x000fc600078e00ff */
[----:B------:R-:W-:Y:S02]  /*1800*/  LOP3.LUT R7, R7, 0x3f800000, RZ, 0xfc, !PT ;  /* 0x3f80000007077812 */ /* 0x000fe400078efcff */
[----:B------:R-:W-:Y:S02]  /*1810*/  SHF.L.U32 R20, R20, R23, RZ ;  /* 0x0000001714147219 */ /* 0x000fe400000006ff */
[----:B------:R-:W0:Y:S02]  /*1820*/  MUFU.RCP R18, R7 ;  /* 0x0000000700127308 */ /* 0x000e240000001000 */
[----:B0-----:R-:W-:-:S04]  /*1830*/  FFMA R9, R7, R18, -1 ;  /* 0xbf80000007097423 */ /* 0x001fc80000000012 */
[----:B------:R-:W-:-:S04]  /*1840*/  FADD.FTZ R9, -R9, -RZ ;  /* 0x800000ff09097221 */ /* 0x000fc80000010100 */
[CCC-:B------:R-:W-:Y:S01]  /*1850*/  FFMA.RM R19, R18.reuse, R9.reuse, R18.reuse ;  /* 0x0000000912137223 */ /* 0x1c0fe20000004012 */
[----:B------:R-:W-:-:S04]  /*1860*/  FFMA.RP R18, R18, R9, R18 ;  /* 0x0000000912127223 */ /* 0x000fc80000008012 */
[C---:B------:R-:W-:Y:S02]  /*1870*/  LOP3.LUT R9, R19.reuse, 0x7fffff, RZ, 0xc0, !PT ;  /* 0x007fffff13097812 */ /* 0x040fe400078ec0ff */
[----:B------:R-:W-:Y:S02]  /*1880*/  FSETP.NEU.FTZ.AND P0, PT, R19, R18, PT ;  /* 0x000000121300720b */ /* 0x000fe40003f1d000 */
[----:B------:R-:W-:Y:S02]  /*1890*/  LOP3.LUT R9, R9, 0x800000, RZ, 0xfc, !PT ;  /* 0x0080000009097812 */ /* 0x000fe400078efcff */
[----:B------:R-:W-:Y:S02]  /*18a0*/  SEL R18, RZ, 0xffffffff, !P0 ;  /* 0xffffffffff127807 */ /* 0x000fe40004000000 */
[----:B------:R-:W-:-:S03]  /*18b0*/  LOP3.LUT R20, R20, R9, RZ, 0xc0, !PT ;  /* 0x0000000914147212 */ /* 0x000fc600078ec0ff */
[----:B------:R-:W-:Y:S01]  /*18c0*/  IMAD.MOV R18, RZ, RZ, -R18 ;  /* 0x000000ffff127224 */ /* 0x000fe200078e0a12 */
[----:B------:R-:W-:-:S04]  /*18d0*/  SHF.R.U32.HI R20, RZ, R23, R20 ;  /* 0x00000017ff147219 */ /* 0x000fc80000011614 */
[----:B------:R-:W-:Y:S01]  /*18e0*/  LOP3.LUT P1, RZ, R18, R23, R9, 0xf8, !PT ;  /* 0x0000001712ff7212 */ /* 0x000fe2000782f809 */
[----:B------:R-:W-:Y:S01]  /*18f0*/  VIADD R18, R21, 0xffffff04 ;  /* 0xffffff0415127836 */ /* 0x000fe20000000000 */
[C---:B------:R-:W-:Y:S02]  /*1900*/  LOP3.LUT P0, RZ, R20.reuse, 0x1, RZ, 0xc0, !PT ;  /* 0x0000000114ff7812 */ /* 0x040fe4000780c0ff */
[----:B------:R-:W-:-:S04]  /*1910*/  LOP3.LUT P2, RZ, R20, 0x2, RZ, 0xc0, !PT ;  /* 0x0000000214ff7812 */ /* 0x000fc8000784c0ff */
[----:B------:R-:W-:Y:S02]  /*1920*/  PLOP3.LUT P0, PT, P0, P1, P2, 0xe0, 0x0 ;  /* 0x000000000000781c */ /* 0x000fe40000703c20 */
[----:B------:R-:W-:Y:S02]  /*1930*/  LOP3.LUT P1, RZ, R0, 0x7fffff, RZ, 0xc0, !PT ;  /* 0x007fffff00ff7812 */ /* 0x000fe4000782c0ff */
[----:B------:R-:W-:-:S04]  /*1940*/  SEL R7, RZ, 0x1, !P0 ;  /* 0x00000001ff077807 */ /* 0x000fc80004000000 */
[----:B------:R-:W-:-:S04]  /*1950*/  IADD3 R7, PT, PT, -R7, RZ, RZ ;  /* 0x000000ff07077210 */ /* 0x000fc80007ffe1ff */
[----:B------:R-:W-:Y:S02]  /*1960*/  ISETP.GE.AND P0, PT, R7, RZ, PT ;  /* 0x000000ff0700720c */ /* 0x000fe40003f06270 */
[----:B------:R-:W-:-:S11]  /*1970*/  SHF.R.U32.HI R7, RZ, R18, R9 ;  /* 0x00000012ff077219 */ /* 0x000fd60000011609 */
[----:B------:R-:W-:-:S04]  /*1980*/  @!P0 VIADD R7, R7, 0x1 ;  /* 0x0000000107078836 */ /* 0x000fc80000000000 */
[----:B------:R-:W-:-:S05]  /*1990*/  @!P1 IMAD.SHL.U32 R7, R7, 0x2, RZ ;  /* 0x0000000207079824 */ /* 0x000fca00078e00ff */
[----:B------:R-:W-:Y:S01]  /*19a0*/  LOP3.LUT R7, R7, 0x80000000, R0, 0xf8, !PT ;  /* 0x8000000007077812 */ /* 0x000fe200078ef800 */
[----:B------:R-:W-:Y:S06]  /*19b0*/  BRA `(.L_x_21) ;  /* 0x0000000000047947 */ /* 0x000fec0003800000 */
.L_x_22:
[----:B------:R0:W1:Y:S02]  /*19c0*/  MUFU.RCP R7, R0 ;  /* 0x0000000000077308 */ /* 0x0000640000001000 */
.L_x_21:
[----:B------:R-:W-:-:S04]  /*19d0*/  IMAD.MOV.U32 R9, RZ, RZ, 0x0 ;  /* 0x00000000ff097424 */ /* 0x000fc800078e00ff */
[----:B0123--:R-:W-:Y:S05]  /*19e0*/  RET.REL.NODEC R8 `(_Z20heatConductionKernelPffffffii) ;  /* 0xffffffe408847950 */ /* 0x00ffea0003c3ffff */
        .weak           $__internal_2_$__cuda_sm3x_div_rn_noftz_f32_slowpath
        .type           $__internal_2_$__cuda_sm3x_div_rn_noftz_f32_slowpath,@function
        .size           $__internal_2_$__cuda_sm3x_div_rn_noftz_f32_slowpath,(.L_x_37 - $__internal_2_$__cuda_sm3x_div_rn_noftz_f32_slowpath)
$__internal_2_$__cuda_sm3x_div_rn_noftz_f32_slowpath:
[----:B------:R-:W-:Y:S01]  /*19f0*/  SHF.R.U32.HI R9, RZ, 0x17, R3 ;  /* 0x00000017ff097819 */ /* 0x000fe20000011603 */
[----:B------:R-:W-:Y:S01]  /*1a00*/  BSSY.RECONVERGENT B1, `(.L_x_23) ;  /* 0x0000062000017945 */ /* 0x000fe20003800200 */
[----:B------:R-:W-:Y:S02]  /*1a10*/  SHF.R.U32.HI R7, RZ, 0x17, R0 ;  /* 0x00000017ff077819 */ /* 0x000fe40000011600 */
[----:B------:R-:W-:Y:S02]  /*1a20*/  LOP3.LUT R14, R9, 0xff, RZ, 0xc0, !PT ;  /* 0x000000ff090e7812 */ /* 0x000fe400078ec0ff */
[----:B------:R-:W-:-:S03]  /*1a30*/  LOP3.LUT R12, R7, 0xff, RZ, 0xc0, !PT ;  /* 0x000000ff070c7812 */ /* 0x000fc600078ec0ff */
[----:B------:R-:W-:Y:S02]  /*1a40*/  VIADD R10, R14, 0xffffffff ;  /* 0xffffffff0e0a7836 */ /* 0x000fe40000000000 */
[----:B------:R-:W-:-:S03]  /*1a50*/  VIADD R9, R12, 0xffffffff ;  /* 0xffffffff0c097836 */ /* 0x000fc60000000000 */
[----:B------:R-:W-:-:S04]  /*1a60*/  ISETP.GT.U32.AND P0, PT, R10, 0xfd, PT ;  /* 0x000000fd0a00780c */ /* 0x000fc80003f04070 */
[----:B------:R-:W-:-:S13]  /*1a70*/  ISETP.GT.U32.OR P0, PT, R9, 0xfd, P0 ;  /* 0x000000fd0900780c */ /* 0x000fda0000704470 */
[----:B------:R-:W-:Y:S01]  /*1a80*/  @!P0 IMAD.MOV.U32 R7, RZ, RZ, RZ ;  /* 0x000000ffff078224 */ /* 0x000fe200078e00ff */
[----:B------:R-:W-:Y:S06]  /*1a90*/  @!P0 BRA `(.L_x_24) ;  /* 0x00000000005c8947 */ /* 0x000fec0003800000 */
[----:B------:R-:W-:Y:S02]  /*1aa0*/  FSETP.GTU.FTZ.AND P0, PT, |R0|, +INF , PT ;  /* 0x7f8000000000780b */ /* 0x000fe40003f1c200 */
[----:B------:R-:W-:-:S04]  /*1ab0*/  FSETP.GTU.FTZ.AND P1, PT, |R3|, +INF , PT ;  /* 0x7f8000000300780b */ /* 0x000fc80003f3c200 */
[----:B------:R-:W-:-:S13]  /*1ac0*/  PLOP3.LUT P0, PT, P0, P1, PT, 0xf8, 0x8f ;  /* 0x00000000008f781c */ /* 0x000fda0000703f70 */
[----:B------:R-:W-:Y:S05]  /*1ad0*/  @P0 BRA `(.L_x_25) ;  /* 0x00000004004c0947 */ /* 0x000fea0003800000 */
[----:B------:R-:W-:-:S13]  /*1ae0*/  LOP3.LUT P0, RZ, R3, 0x7fffffff, R0, 0xc8, !PT ;  /* 0x7fffffff03ff7812 */ /* 0x000fda000780c800 */
[----:B------:R-:W-:Y:S05]  /*1af0*/  @!P0 BRA `(.L_x_26) ;  /* 0x00000004003c8947 */ /* 0x000fea0003800000 */
[C---:B------:R-:W-:Y:S02]  /*1b00*/  FSETP.NEU.FTZ.AND P1, PT, |R0|.reuse, +INF , PT ;  /* 0x7f8000000000780b */ /* 0x040fe40003f3d200 */
[----:B------:R-:W-:Y:S02]  /*1b10*/  FSETP.NEU.FTZ.AND P2, PT, |R3|, +INF , PT ;  /* 0x7f8000000300780b */ /* 0x000fe40003f5d200 */
[----:B------:R-:W-:-:S11]  /*1b20*/  FSETP.NEU.FTZ.AND P0, PT, |R0|, +INF , PT ;  /* 0x7f8000000000780b */ /* 0x000fd60003f1d200 */
[----:B------:R-:W-:Y:S05]  /*1b30*/  @!P2 BRA !P1, `(.L_x_26) ;  /* 0x00000004002ca947 */ /* 0x000fea0004800000 */
[----:B------:R-:W-:-:S04]  /*1b40*/  LOP3.LUT P1, RZ, R0, 0x7fffffff, RZ, 0xc0, !PT ;  /* 0x7fffffff00ff7812 */ /* 0x000fc8000782c0ff */
[----:B------:R-:W-:-:S13]  /*1b50*/  PLOP3.LUT P1, PT, P2, P1, PT, 0x2f, 0xf2 ;  /* 0x0000000000f2781c */ /* 0x000fda0001722577 */
[----:B------:R-:W-:Y:S05]  /*1b60*/  @P1 BRA `(.L_x_27) ;  /* 0x0000000400181947 */ /* 0x000fea0003800000 */
[----:B------:R-:W-:-:S04]  /*1b70*/  LOP3.LUT P1, RZ, R3, 0x7fffffff, RZ, 0xc0, !PT ;  /* 0x7fffffff03ff7812 */ /* 0x000fc8000782c0ff */
[----:B------:R-:W-:-:S13]  /*1b80*/  PLOP3.LUT P0, PT, P0, P1, PT, 0x2f, 0xf2 ;  /* 0x0000000000f2781c */ /* 0x000fda0000702577 */
[----:B------:R-:W-:Y:S05]  /*1b90*/  @P0 BRA `(.L_x_28) ;  /* 0x0000000400000947 */ /* 0x000fea0003800000 */
[----:B------:R-:W-:Y:S02]  /*1ba0*/  ISETP.GE.AND P0, PT, R9, RZ, PT ;  /* 0x000000ff0900720c */ /* 0x000fe40003f06270 */
[----:B------:R-:W-:-:S11]  /*1bb0*/  ISETP.GE.AND P1, PT, R10, RZ, PT ;  /* 0x000000ff0a00720c */ /* 0x000fd60003f26270 */
[----:B------:R-:W-:Y:S02]  /*1bc0*/  @P0 IMAD.MOV.U32 R7, RZ, RZ, RZ ;  /* 0x000000ffff070224 */ /* 0x000fe400078e00ff */
[----:B------:R-:W-:Y:S01]  /*1bd0*/  @!P0 FFMA R0, R0, 1.84467440737095516160e+19, RZ ;  /* 0x5f80000000008823 */ /* 0x000fe200000000ff */
[----:B------:R-:W-:Y:S02]  /*1be0*/  @!P0 IMAD.MOV.U32 R7, RZ, RZ, -0x40 ;  /* 0xffffffc0ff078424 */ /* 0x000fe400078e00ff */
[----:B------:R-:W-:Y:S02]  /*1bf0*/  @!P1 FFMA R3, R3, 1.84467440737095516160e+19, RZ ;  /* 0x5f80000003039823 */ /* 0x000fe400000000ff */
[----:B------:R-:W-:-:S07]  /*1c00*/  @!P1 VIADD R7, R7, 0x40 ;  /* 0x0000004007079836 */ /* 0x000fce0000000000 */
.L_x_24:
[----:B------:R-:W-:Y:S01]  /*1c10*/  LEA R10, R14, 0xc0800000, 0x17 ;  /* 0xc08000000e0a7811 */ /* 0x000fe200078eb8ff */
[----:B------:R-:W-:Y:S03]  /*1c20*/  BSSY.RECONVERGENT B2, `(.L_x_29) ;  /* 0x0000036000027945 */ /* 0x000fe60003800200 */
[----:B------:R-:W-:Y:S01]  /*1c30*/  IADD3 R10, PT, PT, -R10, R3, RZ ;  /* 0x000000030a0a7210 */ /* 0x000fe20007ffe1ff */
[----:B------:R-:W-:-:S03]  /*1c40*/  VIADD R3, R12, 0xffffff81 ;  /* 0xffffff810c037836 */ /* 0x000fc60000000000 */
[----:B------:R0:W1:Y:S01]  /*1c50*/  MUFU.RCP R9, R10 ;  /* 0x0000000a00097308 */ /* 0x0000620000001000 */
[----:B------:R-:W-:Y:S01]  /*1c60*/  FADD.FTZ R11, -R10, -RZ ;  /* 0x800000ff0a0b7221 */ /* 0x000fe20000010100 */
[C---:B------:R-:W-:Y:S01]  /*1c70*/  IMAD R0, R3.reuse, -0x800000, R0 ;  /* 0xff80000003007824 */ /* 0x040fe200078e0200 */
[----:B0-----:R-:W-:-:S05]  /*1c80*/  IADD3 R10, PT, PT, R3, 0x7f, -R14 ;  /* 0x0000007f030a7810 */ /* 0x001fca0007ffe80e */
[----:B------:R-:W-:Y:S02]  /*1c90*/  IMAD.IADD R10, R10, 0x1, R7 ;  /* 0x000000010a0a7824 */ /* 0x000fe400078e0207 */
[----:B-1----:R-:W-:-:S04]  /*1ca0*/  FFMA R12, R9, R11, 1 ;  /* 0x3f800000090c7423 */ /* 0x002fc8000000000b */
[----:B------:R-:W-:-:S04]  /*1cb0*/  FFMA R16, R9, R12, R9 ;  /* 0x0000000c09107223 */ /* 0x000fc80000000009 */
[----:B------:R-:W-:-:S04]  /*1cc0*/  FFMA R9, R0, R16, RZ ;  /* 0x0000001000097223 */ /* 0x000fc800000000ff */
[----:B------:R-:W-:-:S04]  /*1cd0*/  FFMA R12, R11, R9, R0 ;  /* 0x000000090b0c7223 */ /* 0x000fc80000000000 */
[----:B------:R-:W-:-:S04]  /*1ce0*/  FFMA R13, R16, R12, R9 ;  /* 0x0000000c100d7223 */ /* 0x000fc80000000009 */
[----:B------:R-:W-:-:S04]  /*1cf0*/  FFMA R12, R11, R13, R0 ;  /* 0x0000000d0b0c7223 */ /* 0x000fc80000000000 */
[----:B------:R-:W-:-:S05]  /*1d00*/  FFMA R9, R16, R12, R13 ;  /* 0x0000000c10097223 */ /* 0x000fca000000000d */
[----:B------:R-:W-:-:S04]  /*1d10*/  SHF.R.U32.HI R0, RZ, 0x17, R9 ;  /* 0x00000017ff007819 */ /* 0x000fc80000011609 */
[----:B------:R-:W-:-:S05]  /*1d20*/  LOP3.LUT R0, R0, 0xff, RZ, 0xc0, !PT ;  /* 0x000000ff00007812 */ /* 0x000fca00078ec0ff */
[----:B------:R-:W-:-:S04]  /*1d30*/  IMAD.IADD R11, R0, 0x1, R10 ;  /* 0x00000001000b7824 */ /* 0x000fc800078e020a */
[----:B------:R-:W-:-:S05]  /*1d40*/  VIADD R0, R11, 0xffffffff ;  /* 0xffffffff0b007836 */ /* 0x000fca0000000000 */
[----:B------:R-:W-:-:S13]  /*1d50*/  ISETP.GE.U32.AND P0, PT, R0, 0xfe, PT ;  /* 0x000000fe0000780c */ /* 0x000fda0003f06070 */
[----:B------:R-:W-:Y:S05]  /*1d60*/  @!P0 BRA `(.L_x_30) ;  /* 0x0000000000808947 */ /* 0x000fea0003800000 */
[----:B------:R-:W-:-:S13]  /*1d70*/  ISETP.GT.AND P0, PT, R11, 0xfe, PT ;  /* 0x000000fe0b00780c */ /* 0x000fda0003f04270 */
[----:B------:R-:W-:Y:S05]  /*1d80*/  @P0 BRA `(.L_x_31) ;  /* 0x00000000006c0947 */ /* 0x000fea0003800000 */
[----:B------:R-:W-:-:S13]  /*1d90*/  ISETP.GE.AND P0, PT, R11, 0x1, PT ;  /* 0x000000010b00780c */ /* 0x000fda0003f06270 */
[----:B------:R-:W-:Y:S05]  /*1da0*/  @P0 BRA `(.L_x_32) ;  /* 0x0000000000740947 */ /* 0x000fea0003800000 */
[----:B------:R-:W-:Y:S02]  /*1db0*/  ISETP.GE.AND P0, PT, R11, -0x18, PT ;  /* 0xffffffe80b00780c */ /* 0x000fe40003f06270 */
[----:B------:R-:W-:-:S11]  /*1dc0*/  LOP3.LUT R9, R9, 0x80000000, RZ, 0xc0, !PT ;  /* 0x8000000009097812 */ /* 0x000fd600078ec0ff */
[----:B------:R-:W-:Y:S05]  /*1dd0*/  @!P0 BRA `(.L_x_32) ;  /* 0x0000000000688947 */ /* 0x000fea0003800000 */
[CCC-:B------:R-:W-:Y:S01]  /*1de0*/  FFMA.RZ R0, R16.reuse, R12.reuse, R13.reuse ;  /* 0x0000000c10007223 */ /* 0x1c0fe2000000c00d */
[C---:B------:R-:W-:Y:S02]  /*1df0*/  VIADD R10, R11.reuse, 0x20 ;  /* 0x000000200b0a7836 */ /* 0x040fe40000000000 */
[-CC-:B------:R-:W-:Y:S01]  /*1e00*/  FFMA.RM R3, R16, R12.reuse, R13.reuse ;  /* 0x0000000c10037223 */ /* 0x180fe2000000400d */
[C---:B------:R-:W-:Y:S02]  /*1e10*/  ISETP.NE.AND P2, PT, R11.reuse, RZ, PT ;  /* 0x000000ff0b00720c */ /* 0x040fe40003f45270 */
[----:B------:R-:W-:Y:S01]  /*1e20*/  LOP3.LUT R7, R0, 0x7fffff, RZ, 0xc0, !PT ;  /* 0x007fffff00077812 */ /* 0x000fe200078ec0ff */
[----:B------:R-:W-:Y:S01]  /*1e30*/  FFMA.RP R0, R16, R12, R13 ;  /* 0x0000000c10007223 */ /* 0x000fe2000000800d */
[----:B------:R-:W-:Y:S01]  /*1e40*/  ISETP.NE.AND P1, PT, R11, RZ, PT ;  /* 0x000000ff0b00720c */ /* 0x000fe20003f25270 */
[----:B------:R-:W-:Y:S01]  /*1e50*/  IMAD.MOV R11, RZ, RZ, -R11 ;  /* 0x000000ffff0b7224 */ /* 0x000fe200078e0a0b */
[----:B------:R-:W-:-:S02]  /*1e60*/  LOP3.LUT R7, R7, 0x800000, RZ, 0xfc, !PT ;  /* 0x0080000007077812 */ /* 0x000fc400078efcff */
[----:B------:R-:W-:Y:S02]  /*1e70*/  FSETP.NEU.FTZ.AND P0, PT, R0, R3, PT ;  /* 0x000000030000720b */ /* 0x000fe40003f1d000 */
[----:B------:R-:W-:Y:S02]  /*1e80*/  SHF.L.U32 R10, R7, R10, RZ ;  /* 0x0000000a070a7219 */ /* 0x000fe400000006ff */
[----:B------:R-:W-:Y:S02]  /*1e90*/  SEL R0, R11, RZ, P2 ;  /* 0x000000ff0b007207 */ /* 0x000fe40001000000 */
[----:B------:R-:W-:Y:S02]  /*1ea0*/  ISETP.NE.AND P1, PT, R10, RZ, P1 ;  /* 0x000000ff0a00720c */ /* 0x000fe40000f25270 */
[----:B------:R-:W-:Y:S02]  /*1eb0*/  SHF.R.U32.HI R0, RZ, R0, R7 ;  /* 0x00000000ff007219 */ /* 0x000fe40000011607 */
[----:B------:R-:W-:-:S02]  /*1ec0*/  PLOP3.LUT P0, PT, P0, P1, PT, 0xf8, 0x8f ;  /* 0x00000000008f781c */ /* 0x000fc40000703f70 */
[----:B------:R-:W-:Y:S02]  /*1ed0*/  SHF.R.U32.HI R10, RZ, 0x1, R0 ;  /* 0x00000001ff0a7819 */ /* 0x000fe40000011600 */
[----:B------:R-:W-:-:S04]  /*1ee0*/  SEL R3, RZ, 0x1, !P0 ;  /* 0x00000001ff037807 */ /* 0x000fc80004000000 */
[----:B------:R-:W-:-:S04]  /*1ef0*/  LOP3.LUT R3, R3, 0x1, R10, 0xf8, !PT ;  /* 0x0000000103037812 */ /* 0x000fc800078ef80a */
[----:B------:R-:W-:-:S05]  /*1f00*/  LOP3.LUT R3, R3, R0, RZ, 0xc0, !PT ;  /* 0x0000000003037212 */ /* 0x000fca00078ec0ff */
[----:B------:R-:W-:-:S05]  /*1f10*/  IMAD.IADD R10, R10, 0x1, R3 ;  /* 0x000000010a0a7824 */ /* 0x000fca00078e0203 */
[----:B------:R-:W-:Y:S01]  /*1f20*/  LOP3.LUT R9, R10, R9, RZ, 0xfc, !PT ;  /* 0x000000090a097212 */ /* 0x000fe200078efcff */
[----:B------:R-:W-:Y:S06]  /*1f30*/  BRA `(.L_x_32) ;  /* 0x0000000000107947 */ /* 0x000fec0003800000 */
.L_x_31:
[----:B------:R-:W-:-:S04]  /*1f40*/  LOP3.LUT R9, R9, 0x80000000, RZ, 0xc0, !PT ;  /* 0x8000000009097812 */ /* 0x000fc800078ec0ff */
[----:B------:R-:W-:Y:S01]  /*1f50*/  LOP3.LUT R9, R9, 0x7f800000, RZ, 0xfc, !PT ;  /* 0x7f80000009097812 */ /* 0x000fe200078efcff */
[----:B------:R-:W-:Y:S06]  /*1f60*/  BRA `(.L_x_32) ;  /* 0x0000000000047947 */ /* 0x000fec0003800000 */
.L_x_30:
[----:B------:R-:W-:-:S07]  /*1f70*/  IMAD R9, R10, 0x800000, R9 ;  /* 0x008000000a097824 */ /* 0x000fce00078e0209 */
.L_x_32:
[----:B------:R-:W-:Y:S05]  /*1f80*/  BSYNC.RECONVERGENT B2 ;  /* 0x0000000000027941 */ /* 0x000fea0003800200 */
.L_x_29:
[----:B------:R-:W-:Y:S05]  /*1f90*/  BRA `(.L_x_33) ;  /* 0x0000000000207947 */ /* 0x000fea0003800000 */
.L_x_28:
[----:B------:R-:W-:-:S04]  /*1fa0*/  LOP3.LUT R0, R3, 0x80000000, R0, 0x48, !PT ;  /* 0x8000000003007812 */ /* 0x000fc800078e4800 */
[----:B------:R-:W-:Y:S01]  /*1fb0*/  LOP3.LUT R9, R0, 0x7f800000, RZ, 0xfc, !PT ;  /* 0x7f80000000097812 */ /* 0x000fe200078efcff */
[----:B------:R-:W-:Y:S06]  /*1fc0*/  BRA `(.L_x_33) ;  /* 0x0000000000147947 */ /* 0x000fec0003800000 */
.L_x_27:
[----:B------:R-:W-:Y:S01]  /*1fd0*/  LOP3.LUT R9, R3, 0x80000000, R0, 0x48, !PT ;  /* 0x8000000003097812 */ /* 0x000fe200078e4800 */
[----:B------:R-:W-:Y:S06]  /*1fe0*/  BRA `(.L_x_33) ;  /* 0x00000000000c7947 */ /* 0x000fec0003800000 */
.L_x_26:
[----:B------:R-:W0:Y:S01]  /*1ff0*/  MUFU.RSQ R9, -QNAN ;  /* 0xffc0000000097908 */ /* 0x000e220000001400 */
[----:B------:R-:W-:Y:S05]  /*2000*/  BRA `(.L_x_33) ;  /* 0x0000000000047947 */ /* 0x000fea0003800000 */
.L_x_25:
[----:B------:R-:W-:-:S07]  /*2010*/  FADD.FTZ R9, R0, R3 ;  /* 0x0000000300097221 */ /* 0x000fce0000010000 */
.L_x_33:
[----:B------:R-:W-:Y:S05]  /*2020*/  BSYNC.RECONVERGENT B1 ;  /* 0x0000000000017941 */ /* 0x000fea0003800200 */
.L_x_23:
[----:B------:R-:W-:-:S04]  /*2030*/  IMAD.MOV.U32 R7, RZ, RZ, 0x0 ;  /* 0x00000000ff077424 */ /* 0x000fc800078e00ff */
[----:B0-----:R-:W-:Y:S05]  /*2040*/  RET.REL.NODEC R6 `(_Z20heatConductionKernelPffffffii) ;  /* 0xffffffdc06ec7950 */ /* 0x001fea0003c3ffff */
.L_x_34:
[----:B------:R-:W-:-:S00]  /*2050*/  BRA `(.L_x_34) ;  /* 0xfffffffc00fc7947 */ /* 0x000fc0000383ffff */
[----:B------:R-:W-:-:S00]  /*2060*/  NOP ;  /* 0x0000000000007918 */ /* 0x000fc00000000000 */
        /* <DEDUP_REMOVED lines=9> */
.L_x_37:


//--------------------- .nv.global.init           --------------------------
	.section	.nv.global.init,"aw",@progbits
	.align	4
.nv.global.init:
	.type		__cudart_i2opi_f,@object
	.size		__cudart_i2opi_f,(.L_0 - __cudart_i2opi_f)
__cudart_i2opi_f:
        /*0000*/ 	.byte	0x41, 0x90, 0x43, 0x3c, 0x99, 0x95, 0x62, 0xdb, 0xc0, 0xdd, 0x34, 0xf5, 0xd1, 0x57, 0x27, 0xfc
        /*0010*/ 	.byte	0x29, 0x15, 0x44, 0x4e, 0x6e, 0x83, 0xf9, 0xa2
.L_0:


//--------------------- .nv.shared.reserved.0     --------------------------
	.section	.nv.shared.reserved.0,"aw",@nobits
	.weak		__nv_reservedSMEM_offset_0_alias
	.size		__nv_reservedSMEM_offset_0_alias, 0, 64
	.other		__nv_reservedSMEM_offset_0_alias,@"STO_CUDA_RESERVED_SHARED STV_DEFAULT"
__nv_reservedSMEM_offset_0_alias:
	.zero		0
	.zero		64


//--------------------- .nv.constant0._Z20heatConductionKernelPffffffii --------------------------
	.section	.nv.constant0._Z20heatConductionKernelPffffffii,"a",@progbits
	.sectionflags	@""
	.align	4
.nv.constant0._Z20heatConductionKernelPffffffii:
	.zero		932


//--------------------- SYMBOLS --------------------------

	.type		.nv.reservedSmem.offset0,@object
	.size		.nv.reservedSmem.offset0,0x4
